//
// Generated by NVIDIA NVVM Compiler
//
// Compiler Build ID: CL-36424714
// Cuda compilation tools, release 13.0, V13.0.88
// Based on NVVM 20.0.0
//

.version 9.0
.target sm_100
.address_size 64

	// .globl	_Z13render_kernelPcPiffff
.const .align 1 .b8 d_luminance[13] = {46, 44, 45, 126, 58, 59, 61, 33, 42, 35, 36, 64};
.global .align 4 .b8 __cudart_i2opi_f[24] = {65, 144, 67, 60, 153, 149, 98, 219, 192, 221, 52, 245, 209, 87, 39, 252, 41, 21, 68, 78, 110, 131, 249, 162};

.visible .entry _Z13render_kernelPcPiffff(
	.param .u64 .ptr .align 1 _Z13render_kernelPcPiffff_param_0,
	.param .u64 .ptr .align 1 _Z13render_kernelPcPiffff_param_1,
	.param .f32 _Z13render_kernelPcPiffff_param_2,
	.param .f32 _Z13render_kernelPcPiffff_param_3,
	.param .f32 _Z13render_kernelPcPiffff_param_4,
	.param .f32 _Z13render_kernelPcPiffff_param_5
)
{
	.local .align 4 .b8 	__local_depot0[28];
	.reg .b64 	%SP;
	.reg .b64 	%SPL;
	.reg .pred 	%p<39>;
	.reg .b16 	%rs<2>;
	.reg .b32 	%r<172>;
	.reg .b32 	%f<136>;
	.reg .b64 	%rd<84>;
	.reg .b64 	%fd<9>;

	mov.u64 	%SPL, __local_depot0;
	ld.param.f32 	%f36, [_Z13render_kernelPcPiffff_param_2];
	ld.param.f32 	%f37, [_Z13render_kernelPcPiffff_param_3];
	ld.param.f32 	%f38, [_Z13render_kernelPcPiffff_param_4];
	ld.param.f32 	%f39, [_Z13render_kernelPcPiffff_param_5];
	add.u64 	%rd1, %SPL, 0;
	add.u64 	%rd2, %SPL, 0;
	mov.u32 	%r56, %ctaid.x;
	mov.u32 	%r57, %ntid.x;
	mov.u32 	%r58, %tid.x;
	mad.lo.s32 	%r59, %r56, %r57, %r58;
	cvt.rn.f32.s32 	%f40, %r59;
	mul.f32 	%f1, %f40, 0f3D8F5C29;
	setp.ge.f32 	%p1, %f1, 0f40C90FDB;
	@%p1 bra 	$L__BB0_38;
	mul.f32 	%f41, %f1, 0f3F22F983;
	cvt.rni.s32.f32 	%r163, %f41;
	cvt.rn.f32.s32 	%f42, %r163;
	fma.rn.f32 	%f43, %f42, 0fBFC90FDA, %f1;
	fma.rn.f32 	%f44, %f42, 0fB3A22168, %f43;
	fma.rn.f32 	%f132, %f42, 0fA7C234C5, %f44;
	abs.f32 	%f3, %f1;
	setp.ltu.f32 	%p2, %f3, 0f47CE4780;
	mov.u32 	%r159, %r163;
	mov.f32 	%f131, %f132;
	@%p2 bra 	$L__BB0_9;
	setp.neu.f32 	%p3, %f3, 0f7F800000;
	@%p3 bra 	$L__BB0_4;
	mov.f32 	%f47, 0f00000000;
	mul.rn.f32 	%f131, %f1, %f47;
	mov.b32 	%r159, 0;
	bra.uni 	$L__BB0_9;
$L__BB0_4:
	mov.b32 	%r2, %f1;
	shl.b32 	%r61, %r2, 8;
	or.b32  	%r3, %r61, -2147483648;
	mov.b64 	%rd78, 0;
	mov.b32 	%r156, 0;
	mov.u64 	%rd76, __cudart_i2opi_f;
	mov.u64 	%rd77, %rd2;
$L__BB0_5:
	.pragma "nounroll";
	ld.global.nc.u32 	%r62, [%rd76];
	mad.wide.u32 	%rd29, %r62, %r3, %rd78;
	shr.u64 	%rd78, %rd29, 32;
	st.local.u32 	[%rd77], %rd29;
	add.s32 	%r156, %r156, 1;
	add.s64 	%rd77, %rd77, 4;
	add.s64 	%rd76, %rd76, 4;
	setp.ne.s32 	%p4, %r156, 6;
	@%p4 bra 	$L__BB0_5;
	shr.u32 	%r63, %r2, 23;
	st.local.u32 	[%rd2+24], %rd78;
	and.b32  	%r6, %r63, 31;
	and.b32  	%r64, %r63, 224;
	add.s32 	%r65, %r64, -128;
	shr.u32 	%r66, %r65, 5;
	mul.wide.u32 	%rd30, %r66, 4;
	sub.s64 	%rd9, %rd2, %rd30;
	ld.local.u32 	%r157, [%rd9+24];
	ld.local.u32 	%r158, [%rd9+20];
	setp.eq.s32 	%p5, %r6, 0;
	@%p5 bra 	$L__BB0_8;
	shf.l.wrap.b32 	%r157, %r158, %r157, %r6;
	ld.local.u32 	%r67, [%rd9+16];
	shf.l.wrap.b32 	%r158, %r67, %r158, %r6;
$L__BB0_8:
	shr.u32 	%r68, %r157, 30;
	shf.l.wrap.b32 	%r69, %r158, %r157, 2;
	shl.b32 	%r70, %r158, 2;
	shr.u32 	%r71, %r69, 31;
	add.s32 	%r72, %r71, %r68;
	neg.s32 	%r73, %r72;
	setp.lt.s32 	%p6, %r2, 0;
	selp.b32 	%r159, %r73, %r72, %p6;
	xor.b32  	%r74, %r69, %r2;
	shr.s32 	%r75, %r69, 31;
	xor.b32  	%r76, %r75, %r69;
	xor.b32  	%r77, %r75, %r70;
	cvt.u64.u32 	%rd31, %r76;
	shl.b64 	%rd32, %rd31, 32;
	cvt.u64.u32 	%rd33, %r77;
	or.b64  	%rd34, %rd32, %rd33;
	cvt.rn.f64.s64 	%fd1, %rd34;
	mul.f64 	%fd2, %fd1, 0d3BF921FB54442D19;
	cvt.rn.f32.f64 	%f45, %fd2;
	neg.f32 	%f46, %f45;
	setp.lt.s32 	%p7, %r74, 0;
	selp.f32 	%f131, %f46, %f45, %p7;
$L__BB0_9:
	setp.ltu.f32 	%p8, %f3, 0f47CE4780;
	mul.rn.f32 	%f48, %f131, %f131;
	and.b32  	%r79, %r159, 1;
	setp.eq.b32 	%p9, %r79, 1;
	selp.f32 	%f49, 0f3F800000, %f131, %p9;
	fma.rn.f32 	%f50, %f48, %f49, 0f00000000;
	fma.rn.f32 	%f51, %f48, 0f37CBAC00, 0fBAB607ED;
	selp.f32 	%f52, %f51, 0fB94D4153, %p9;
	selp.f32 	%f53, 0f3D2AAABB, 0f3C0885E4, %p9;
	fma.rn.f32 	%f54, %f52, %f48, %f53;
	selp.f32 	%f55, 0fBEFFFFFF, 0fBE2AAAA8, %p9;
	fma.rn.f32 	%f56, %f54, %f48, %f55;
	fma.rn.f32 	%f57, %f56, %f50, %f49;
	and.b32  	%r80, %r159, 2;
	setp.eq.s32 	%p10, %r80, 0;
	mov.f32 	%f58, 0f00000000;
	sub.f32 	%f59, %f58, %f57;
	selp.f32 	%f7, %f57, %f59, %p10;
	@%p8 bra 	$L__BB0_17;
	setp.neu.f32 	%p11, %f3, 0f7F800000;
	@%p11 bra 	$L__BB0_12;
	mov.f32 	%f62, 0f00000000;
	mul.rn.f32 	%f132, %f1, %f62;
	mov.b32 	%r163, 0;
	bra.uni 	$L__BB0_17;
$L__BB0_12:
	mov.b32 	%r15, %f1;
	shl.b32 	%r82, %r15, 8;
	or.b32  	%r16, %r82, -2147483648;
	mov.b64 	%rd79, 0;
	mov.b32 	%r160, 0;
	mov.u64 	%rd37, __cudart_i2opi_f;
$L__BB0_13:
	.pragma "nounroll";
	mul.wide.u32 	%rd36, %r160, 4;
	add.s64 	%rd38, %rd37, %rd36;
	ld.global.nc.u32 	%r83, [%rd38];
	mad.wide.u32 	%rd39, %r83, %r16, %rd79;
	shr.u64 	%rd79, %rd39, 32;
	add.s64 	%rd40, %rd2, %rd36;
	st.local.u32 	[%rd40], %rd39;
	add.s32 	%r160, %r160, 1;
	setp.ne.s32 	%p12, %r160, 6;
	@%p12 bra 	$L__BB0_13;
	shr.u32 	%r84, %r15, 23;
	st.local.u32 	[%rd2+24], %rd79;
	and.b32  	%r19, %r84, 31;
	and.b32  	%r85, %r84, 224;
	add.s32 	%r86, %r85, -128;
	shr.u32 	%r87, %r86, 5;
	mul.wide.u32 	%rd41, %r87, 4;
	sub.s64 	%rd12, %rd2, %rd41;
	ld.local.u32 	%r161, [%rd12+24];
	ld.local.u32 	%r162, [%rd12+20];
	setp.eq.s32 	%p13, %r19, 0;
	@%p13 bra 	$L__BB0_16;
	shf.l.wrap.b32 	%r161, %r162, %r161, %r19;
	ld.local.u32 	%r88, [%rd12+16];
	shf.l.wrap.b32 	%r162, %r88, %r162, %r19;
$L__BB0_16:
	shr.u32 	%r89, %r161, 30;
	shf.l.wrap.b32 	%r90, %r162, %r161, 2;
	shl.b32 	%r91, %r162, 2;
	shr.u32 	%r92, %r90, 31;
	add.s32 	%r93, %r92, %r89;
	neg.s32 	%r94, %r93;
	setp.lt.s32 	%p14, %r15, 0;
	selp.b32 	%r163, %r94, %r93, %p14;
	xor.b32  	%r95, %r90, %r15;
	shr.s32 	%r96, %r90, 31;
	xor.b32  	%r97, %r96, %r90;
	xor.b32  	%r98, %r96, %r91;
	cvt.u64.u32 	%rd42, %r97;
	shl.b64 	%rd43, %rd42, 32;
	cvt.u64.u32 	%rd44, %r98;
	or.b64  	%rd45, %rd43, %rd44;
	cvt.rn.f64.s64 	%fd3, %rd45;
	mul.f64 	%fd4, %fd3, 0d3BF921FB54442D19;
	cvt.rn.f32.f64 	%f60, %fd4;
	neg.f32 	%f61, %f60;
	setp.lt.s32 	%p15, %r95, 0;
	selp.f32 	%f132, %f61, %f60, %p15;
$L__BB0_17:
	add.s32 	%r100, %r163, 1;
	mul.rn.f32 	%f64, %f132, %f132;
	and.b32  	%r101, %r163, 1;
	setp.eq.b32 	%p16, %r101, 1;
	selp.f32 	%f65, %f132, 0f3F800000, %p16;
	fma.rn.f32 	%f66, %f64, %f65, 0f00000000;
	fma.rn.f32 	%f67, %f64, 0f37CBAC00, 0fBAB607ED;
	selp.f32 	%f68, 0fB94D4153, %f67, %p16;
	selp.f32 	%f69, 0f3C0885E4, 0f3D2AAABB, %p16;
	fma.rn.f32 	%f70, %f68, %f64, %f69;
	selp.f32 	%f71, 0fBE2AAAA8, 0fBEFFFFFF, %p16;
	fma.rn.f32 	%f72, %f70, %f64, %f71;
	fma.rn.f32 	%f73, %f72, %f66, %f65;
	and.b32  	%r102, %r100, 2;
	setp.eq.s32 	%p17, %r102, 0;
	mov.f32 	%f133, 0f00000000;
	sub.f32 	%f74, %f133, %f73;
	selp.f32 	%f11, %f73, %f74, %p17;
	add.f32 	%f12, %f11, 0f40000000;
	mul.f32 	%f13, %f36, %f38;
	mul.f32 	%f14, %f37, %f7;
	mul.f32 	%f15, %f38, %f14;
	mul.f32 	%f16, %f36, %f39;
	mul.f32 	%f17, %f39, %f14;
	mul.f32 	%f18, %f37, %f12;
	mul.f32 	%f19, %f36, %f7;
	mul.f32 	%f20, %f37, %f11;
	mul.f32 	%f21, %f36, %f11;
	mov.u64 	%rd70, d_luminance;
	mov.u64 	%rd56, __cudart_i2opi_f;
$L__BB0_18:
	mul.f32 	%f75, %f133, 0f3F22F983;
	cvt.rni.s32.f32 	%r171, %f75;
	cvt.rn.f32.s32 	%f76, %r171;
	fma.rn.f32 	%f77, %f76, 0fBFC90FDA, %f133;
	fma.rn.f32 	%f78, %f76, 0fB3A22168, %f77;
	fma.rn.f32 	%f135, %f76, 0fA7C234C5, %f78;
	abs.f32 	%f24, %f133;
	setp.ltu.f32 	%p18, %f24, 0f47CE4780;
	mov.u32 	%r167, %r171;
	mov.f32 	%f134, %f135;
	@%p18 bra 	$L__BB0_26;
	setp.neu.f32 	%p19, %f24, 0f7F800000;
	@%p19 bra 	$L__BB0_21;
	mov.f32 	%f81, 0f00000000;
	mul.rn.f32 	%f134, %f133, %f81;
	mov.b32 	%r167, 0;
	bra.uni 	$L__BB0_26;
$L__BB0_21:
	mov.b32 	%r29, %f133;
	mov.b64 	%rd82, 0;
	mov.b32 	%r164, 0;
	mov.u64 	%rd80, %rd56;
	mov.u64 	%rd81, %rd2;
$L__BB0_22:
	.pragma "nounroll";
	ld.global.nc.u32 	%r104, [%rd80];
	shl.b32 	%r105, %r29, 8;
	or.b32  	%r106, %r105, -2147483648;
	mad.wide.u32 	%rd48, %r104, %r106, %rd82;
	shr.u64 	%rd82, %rd48, 32;
	st.local.u32 	[%rd81], %rd48;
	add.s32 	%r164, %r164, 1;
	add.s64 	%rd81, %rd81, 4;
	add.s64 	%rd80, %rd80, 4;
	setp.ne.s32 	%p20, %r164, 6;
	@%p20 bra 	$L__BB0_22;
	shr.u32 	%r107, %r29, 23;
	st.local.u32 	[%rd2+24], %rd82;
	and.b32  	%r32, %r107, 31;
	and.b32  	%r108, %r107, 224;
	add.s32 	%r109, %r108, -128;
	shr.u32 	%r110, %r109, 5;
	mul.wide.u32 	%rd49, %r110, 4;
	sub.s64 	%rd19, %rd2, %rd49;
	ld.local.u32 	%r165, [%rd19+24];
	ld.local.u32 	%r166, [%rd19+20];
	setp.eq.s32 	%p21, %r32, 0;
	@%p21 bra 	$L__BB0_25;
	shf.l.wrap.b32 	%r165, %r166, %r165, %r32;
	ld.local.u32 	%r111, [%rd19+16];
	shf.l.wrap.b32 	%r166, %r111, %r166, %r32;
$L__BB0_25:
	shr.u32 	%r112, %r165, 30;
	shf.l.wrap.b32 	%r113, %r166, %r165, 2;
	shl.b32 	%r114, %r166, 2;
	shr.u32 	%r115, %r113, 31;
	add.s32 	%r116, %r115, %r112;
	neg.s32 	%r117, %r116;
	setp.lt.s32 	%p22, %r29, 0;
	selp.b32 	%r167, %r117, %r116, %p22;
	xor.b32  	%r118, %r113, %r29;
	shr.s32 	%r119, %r113, 31;
	xor.b32  	%r120, %r119, %r113;
	xor.b32  	%r121, %r119, %r114;
	cvt.u64.u32 	%rd50, %r120;
	shl.b64 	%rd51, %rd50, 32;
	cvt.u64.u32 	%rd52, %r121;
	or.b64  	%rd53, %rd51, %rd52;
	cvt.rn.f64.s64 	%fd5, %rd53;
	mul.f64 	%fd6, %fd5, 0d3BF921FB54442D19;
	cvt.rn.f32.f64 	%f79, %fd6;
	neg.f32 	%f80, %f79;
	setp.lt.s32 	%p23, %r118, 0;
	selp.f32 	%f134, %f80, %f79, %p23;
$L__BB0_26:
	setp.ltu.f32 	%p24, %f24, 0f47CE4780;
	mul.rn.f32 	%f82, %f134, %f134;
	and.b32  	%r123, %r167, 1;
	setp.eq.b32 	%p25, %r123, 1;
	selp.f32 	%f83, 0f3F800000, %f134, %p25;
	fma.rn.f32 	%f84, %f82, %f83, 0f00000000;
	fma.rn.f32 	%f85, %f82, 0f37CBAC00, 0fBAB607ED;
	selp.f32 	%f86, %f85, 0fB94D4153, %p25;
	selp.f32 	%f87, 0f3D2AAABB, 0f3C0885E4, %p25;
	fma.rn.f32 	%f88, %f86, %f82, %f87;
	selp.f32 	%f89, 0fBEFFFFFF, 0fBE2AAAA8, %p25;
	fma.rn.f32 	%f90, %f88, %f82, %f89;
	fma.rn.f32 	%f91, %f90, %f84, %f83;
	and.b32  	%r124, %r167, 2;
	setp.eq.s32 	%p26, %r124, 0;
	mov.f32 	%f92, 0f00000000;
	sub.f32 	%f93, %f92, %f91;
	selp.f32 	%f28, %f91, %f93, %p26;
	@%p24 bra 	$L__BB0_34;
	setp.neu.f32 	%p27, %f24, 0f7F800000;
	@%p27 bra 	$L__BB0_29;
	mov.f32 	%f96, 0f00000000;
	mul.rn.f32 	%f135, %f133, %f96;
	mov.b32 	%r171, 0;
	bra.uni 	$L__BB0_34;
$L__BB0_29:
	mov.b32 	%r41, %f133;
	mov.b64 	%rd83, 0;
	mov.b32 	%r168, 0;
$L__BB0_30:
	.pragma "nounroll";
	mul.wide.u32 	%rd55, %r168, 4;
	add.s64 	%rd57, %rd56, %rd55;
	ld.global.nc.u32 	%r126, [%rd57];
	shl.b32 	%r127, %r41, 8;
	or.b32  	%r128, %r127, -2147483648;
	mad.wide.u32 	%rd58, %r126, %r128, %rd83;
	shr.u64 	%rd83, %rd58, 32;
	add.s64 	%rd59, %rd1, %rd55;
	st.local.u32 	[%rd59], %rd58;
	add.s32 	%r168, %r168, 1;
	setp.ne.s32 	%p28, %r168, 6;
	@%p28 bra 	$L__BB0_30;
	shr.u32 	%r129, %r41, 23;
	st.local.u32 	[%rd1+24], %rd83;
	and.b32  	%r44, %r129, 31;
	and.b32  	%r130, %r129, 224;
	add.s32 	%r131, %r130, -128;
	shr.u32 	%r132, %r131, 5;
	mul.wide.u32 	%rd60, %r132, 4;
	sub.s64 	%rd22, %rd1, %rd60;
	ld.local.u32 	%r169, [%rd22+24];
	ld.local.u32 	%r170, [%rd22+20];
	setp.eq.s32 	%p29, %r44, 0;
	@%p29 bra 	$L__BB0_33;
	shf.l.wrap.b32 	%r169, %r170, %r169, %r44;
	ld.local.u32 	%r133, [%rd22+16];
	shf.l.wrap.b32 	%r170, %r133, %r170, %r44;
$L__BB0_33:
	shr.u32 	%r134, %r169, 30;
	shf.l.wrap.b32 	%r135, %r170, %r169, 2;
	shl.b32 	%r136, %r170, 2;
	shr.u32 	%r137, %r135, 31;
	add.s32 	%r138, %r137, %r134;
	neg.s32 	%r139, %r138;
	setp.lt.s32 	%p30, %r41, 0;
	selp.b32 	%r171, %r139, %r138, %p30;
	xor.b32  	%r140, %r135, %r41;
	shr.s32 	%r141, %r135, 31;
	xor.b32  	%r142, %r141, %r135;
	xor.b32  	%r143, %r141, %r136;
	cvt.u64.u32 	%rd61, %r142;
	shl.b64 	%rd62, %rd61, 32;
	cvt.u64.u32 	%rd63, %r143;
	or.b64  	%rd64, %rd62, %rd63;
	cvt.rn.f64.s64 	%fd7, %rd64;
	mul.f64 	%fd8, %fd7, 0d3BF921FB54442D19;
	cvt.rn.f32.f64 	%f94, %fd8;
	neg.f32 	%f95, %f94;
	setp.lt.s32 	%p31, %r140, 0;
	selp.f32 	%f135, %f95, %f94, %p31;
$L__BB0_34:
	add.s32 	%r145, %r171, 1;
	mul.rn.f32 	%f97, %f135, %f135;
	and.b32  	%r146, %r171, 1;
	setp.eq.b32 	%p32, %r146, 1;
	selp.f32 	%f98, %f135, 0f3F800000, %p32;
	fma.rn.f32 	%f99, %f97, %f98, 0f00000000;
	fma.rn.f32 	%f100, %f97, 0f37CBAC00, 0fBAB607ED;
	selp.f32 	%f101, 0fB94D4153, %f100, %p32;
	selp.f32 	%f102, 0f3C0885E4, 0f3D2AAABB, %p32;
	fma.rn.f32 	%f103, %f101, %f97, %f102;
	selp.f32 	%f104, 0fBE2AAAA8, 0fBEFFFFFF, %p32;
	fma.rn.f32 	%f105, %f103, %f97, %f104;
	fma.rn.f32 	%f106, %f105, %f99, %f98;
	and.b32  	%r147, %r145, 2;
	setp.eq.s32 	%p33, %r147, 0;
	mov.f32 	%f107, 0f00000000;
	sub.f32 	%f108, %f107, %f106;
	selp.f32 	%f32, %f106, %f108, %p33;
	mul.f32 	%f109, %f39, %f32;
	fma.rn.f32 	%f110, %f13, %f28, %f109;
	mul.f32 	%f111, %f12, %f110;
	sub.f32 	%f112, %f111, %f15;
	mul.f32 	%f113, %f38, %f32;
	mul.f32 	%f114, %f16, %f28;
	sub.f32 	%f115, %f113, %f114;
	fma.rn.f32 	%f116, %f12, %f115, %f17;
	fma.rn.f32 	%f117, %f18, %f28, 0f40A00000;
	add.f32 	%f118, %f19, %f117;
	rcp.rn.f32 	%f33, %f118;
	mul.f32 	%f119, %f33, 0f42200000;
	fma.rn.f32 	%f120, %f119, %f112, 0f42200000;
	cvt.rzi.s32.f32 	%r148, %f120;
	mul.f32 	%f121, %f33, 0fC1A00000;
	fma.rn.f32 	%f122, %f121, %f116, 0f41700000;
	cvt.rzi.s32.f32 	%r54, %f122;
	add.s32 	%r149, %r54, -1;
	setp.gt.u32 	%p34, %r149, 28;
	add.s32 	%r150, %r148, -1;
	setp.gt.u32 	%p35, %r150, 78;
	or.pred  	%p36, %p34, %p35;
	@%p36 bra 	$L__BB0_37;
	ld.param.u64 	%rd75, [_Z13render_kernelPcPiffff_param_1];
	mul.f32 	%f123, %f11, %f32;
	mul.f32 	%f124, %f38, %f123;
	mul.f32 	%f125, %f20, %f28;
	sub.f32 	%f126, %f124, %f125;
	sub.f32 	%f127, %f126, %f19;
	mul.f32 	%f128, %f21, %f28;
	sub.f32 	%f129, %f14, %f128;
	fma.rn.f32 	%f34, %f39, %f129, %f127;
	mad.lo.s32 	%r55, %r54, 80, %r148;
	mov.b32 	%r151, %f33;
	cvta.to.global.u64 	%rd65, %rd75;
	mul.wide.u32 	%rd66, %r55, 4;
	add.s64 	%rd67, %rd65, %rd66;
	atom.global.max.s32 	%r152, [%rd67], %r151;
	setp.ge.s32 	%p37, %r152, %r151;
	@%p37 bra 	$L__BB0_37;
	ld.param.u64 	%rd74, [_Z13render_kernelPcPiffff_param_0];
	cvt.u64.u32 	%rd68, %r55;
	mul.f32 	%f130, %f34, 0f41000000;
	cvt.rzi.s32.f32 	%r153, %f130;
	min.s32 	%r154, %r153, 11;
	max.s32 	%r155, %r154, 0;
	cvt.u64.u32 	%rd69, %r155;
	add.s64 	%rd71, %rd70, %rd69;
	ld.const.u8 	%rs1, [%rd71];
	cvta.to.global.u64 	%rd72, %rd74;
	add.s64 	%rd73, %rd72, %rd68;
	st.global.u8 	[%rd73], %rs1;
$L__BB0_37:
	add.f32 	%f133, %f133, 0f3CA3D70A;
	setp.lt.f32 	%p38, %f133, 0f40C90FDB;
	@%p38 bra 	$L__BB0_18;
$L__BB0_38:
	ret;

}


// ===== COMPILED SASS (sm_100) =====

	.target	sm_100

	.elftype	@"ET_EXEC"


//--------------------- .note.nv.tkinfo           --------------------------
	.section	.note.nv.tkinfo,"",@"SHT_NOTE"
	.sectionflags	@"SHF_NOTE_NV_TKINFO"
	.tkinfo
        /*0018*/ 	.word	0x00000002
        /*0030*/ 	.string	""
        /*0030*/ 	.string	"ptxas"
        /*0030*/ 	.string	"Cuda compilation tools, release 13.0, V13.0.88"
        /*0030*/ 	.string	"Build cuda_13.0.r13.0/compiler.36424714_0"
        /*0030*/ 	.string	"-arch sm_100 -m 64 "



//--------------------- .note.nv.cuinfo           --------------------------
	.section	.note.nv.cuinfo,"",@"SHT_NOTE"
	.sectionflags	@"SHF_NOTE_NV_CUINFO"
        /*0018*/ 	.short	0x0002
        /*001a*/ 	.short	0x0064
        /*001c*/ 	.short	0x0082
	.zero		2


//--------------------- .nv.info                  --------------------------
	.section	.nv.info,"",@"SHT_CUDA_INFO"
	.align	4


	//----- nvinfo : EIATTR_REGCOUNT
	.align		4
        /*0000*/ 	.byte	0x04, 0x2f
        /*0002*/ 	.short	(.L_3 - .L_2)
	.align		4
.L_2:
        /*0004*/ 	.word	index@(_Z13render_kernelPcPiffff)
        /*0008*/ 	.word	0x0000001d


	//----- nvinfo : EIATTR_FRAME_SIZE
	.align		4
.L_3:
        /*000c*/ 	.byte	0x04, 0x11
        /*000e*/ 	.short	(.L_5 - .L_4)
	.align		4
.L_4:
        /*0010*/ 	.word	index@($__internal_0_$__cuda_sm20_rcp_rn_f32_slowpath)
        /*0014*/ 	.word	0x00000020


	//----- nvinfo : EIATTR_FRAME_SIZE
	.align		4
.L_5:
        /*0018*/ 	.byte	0x04, 0x11
        /*001a*/ 	.short	(.L_7 - .L_6)
	.align		4
.L_6:
        /*001c*/ 	.word	index@(_Z13render_kernelPcPiffff)
        /*0020*/ 	.word	0x00000020


	//----- nvinfo : EIATTR_MIN_STACK_SIZE
	.align		4
.L_7:
        /*0024*/ 	.byte	0x04, 0x12
        /*0026*/ 	.short	(.L_9 - .L_8)
	.align		4
.L_8:
        /*0028*/ 	.word	index@(_Z13render_kernelPcPiffff)
        /*002c*/ 	.word	0x00000020
.L_9:


//--------------------- .nv.compat                --------------------------
	.section	.nv.compat,"",@"SHT_CUDA_COMPAT_INFO"
	.align	4
        /*0000*/ 	.byte	0x02, 0x09, 0x00, 0x00, 0x02, 0x02, 0x01, 0x00, 0x02, 0x05, 0x05, 0x00, 0x03, 0x07, 0x01, 0x01
        /*0010*/ 	.byte	0x02, 0x03, 0x00, 0x00, 0x02, 0x06, 0x01, 0x00, 0x04, 0x0b, 0x08, 0x00, 0x01, 0x00, 0x00, 0x00
        /*0020*/ 	.byte	0x00, 0x00, 0x00, 0x00


//--------------------- .nv.info._Z13render_kernelPcPiffff --------------------------
	.section	.nv.info._Z13render_kernelPcPiffff,"",@"SHT_CUDA_INFO"
	.sectionflags	@""
	.align	4


	//----- nvinfo : EIATTR_CUDA_API_VERSION
	.align		4
        /*0000*/ 	.byte	0x04, 0x37
        /*0002*/ 	.short	(.L_11 - .L_10)
.L_10:
        /*0004*/ 	.word	0x00000082


	//----- nvinfo : EIATTR_KPARAM_INFO
	.align		4
.L_11:
        /*0008*/ 	.byte	0x04, 0x17
        /*000a*/ 	.short	(.L_13 - .L_12)
.L_12:
        /*000c*/ 	.word	0x00000000
        /*0010*/ 	.short	0x0005
        /*0012*/ 	.short	0x001c
        /*0014*/ 	.byte	0x00, 0xf0, 0x11, 0x00


	//----- nvinfo : EIATTR_KPARAM_INFO
	.align		4
.L_13:
        /*0018*/ 	.byte	0x04, 0x17
        /*001a*/ 	.short	(.L_15 - .L_14)
.L_14:
        /*001c*/ 	.word	0x00000000
        /*0020*/ 	.short	0x0004
        /*0022*/ 	.short	0x0018
        /*0024*/ 	.byte	0x00, 0xf0, 0x11, 0x00


	//----- nvinfo : EIATTR_KPARAM_INFO
	.align		4
.L_15:
        /*0028*/ 	.byte	0x04, 0x17
        /*002a*/ 	.short	(.L_17 - .L_16)
.L_16:
        /*002c*/ 	.word	0x00000000
        /*0030*/ 	.short	0x0003
        /*0032*/ 	.short	0x0014
        /*0034*/ 	.byte	0x00, 0xf0, 0x11, 0x00


	//----- nvinfo : EIATTR_KPARAM_INFO
	.align		4
.L_17:
        /*0038*/ 	.byte	0x04, 0x17
        /*003a*/ 	.short	(.L_19 - .L_18)
.L_18:
        /*003c*/ 	.word	0x00000000
        /*0040*/ 	.short	0x0002
        /*0042*/ 	.short	0x0010
        /*0044*/ 	.byte	0x00, 0xf0, 0x11, 0x00


	//----- nvinfo : EIATTR_KPARAM_INFO
	.align		4
.L_19:
        /*0048*/ 	.byte	0x04, 0x17
        /*004a*/ 	.short	(.L_21 - .L_20)
.L_20:
        /*004c*/ 	.word	0x00000000
        /*0050*/ 	.short	0x0001
        /*0052*/ 	.short	0x0008
        /*0054*/ 	.byte	0x00, 0xf5, 0x21, 0x00


	//----- nvinfo : EIATTR_KPARAM_INFO
	.align		4
.L_21:
        /*0058*/ 	.byte	0x04, 0x17
        /*005a*/ 	.short	(.L_23 - .L_22)
.L_22:
        /*005c*/ 	.word	0x00000000
        /*0060*/ 	.short	0x0000
        /*0062*/ 	.short	0x0000
        /*0064*/ 	.byte	0x00, 0xf5, 0x21, 0x00


	//----- nvinfo : EIATTR_SPARSE_MMA_MASK
	.align		4
.L_23:
        /*0068*/ 	.byte	0x03, 0x50
        /*006a*/ 	.short	0x0000


	//----- nvinfo : EIATTR_MAXREG_COUNT
	.align		4
        /*006c*/ 	.byte	0x03, 0x1b
        /*006e*/ 	.short	0x00ff


	//----- nvinfo : EIATTR_MERCURY_ISA_VERSION
	.align		4
        /*0070*/ 	.byte	0x03, 0x5f
        /*0072*/ 	.short	0x0101


	//----- nvinfo : EIATTR_VRC_CTA_INIT_COUNT
	.align		4
        /*0074*/ 	.byte	0x02, 0x4a
	.zero		1
	.zero		1


	//----- nvinfo : EIATTR_EXIT_INSTR_OFFSETS
	.align		4
        /*0078*/ 	.byte	0x04, 0x1c
        /*007a*/ 	.short	(.L_25 - .L_24)


	//   ....[0]....
.L_24:
        /*007c*/ 	.word	0x00000090


	//   ....[1]....
        /*0080*/ 	.word	0x00001840


	//----- nvinfo : EIATTR_CRS_STACK_SIZE
	.align		4
.L_25:
        /*0084*/ 	.byte	0x04, 0x1e
        /*0086*/ 	.short	(.L_27 - .L_26)
.L_26:
        /*0088*/ 	.word	0x00000000


	//----- nvinfo : EIATTR_CBANK_PARAM_SIZE
	.align		4
.L_27:
        /*008c*/ 	.byte	0x03, 0x19
        /*008e*/ 	.short	0x0020


	//----- nvinfo : EIATTR_PARAM_CBANK
	.align		4
        /*0090*/ 	.byte	0x04, 0x0a
        /*0092*/ 	.short	(.L_29 - .L_28)
	.align		4
.L_28:
        /*0094*/ 	.word	index@(.nv.constant0._Z13render_kernelPcPiffff)
        /*0098*/ 	.short	0x0380
        /*009a*/ 	.short	0x0020


	//----- nvinfo : EIATTR_SW_WAR
	.align		4
.L_29:
        /*009c*/ 	.byte	0x04, 0x36
        /*009e*/ 	.short	(.L_31 - .L_30)
.L_30:
        /*00a0*/ 	.word	0x00000008
.L_31:


//--------------------- .nv.callgraph             --------------------------
	.section	.nv.callgraph,"",@"SHT_CUDA_CALLGRAPH"
	.align	4
	.sectionentsize	8
	.align		4
        /*0000*/ 	.word	0x00000000
	.align		4
        /*0004*/ 	.word	0xffffffff
	.align		4
        /*0008*/ 	.word	0x00000000
	.align		4
        /*000c*/ 	.word	0xfffffffe
	.align		4
        /*0010*/ 	.word	0x00000000
	.align		4
        /*0014*/ 	.word	0xfffffffd
	.align		4
        /*0018*/ 	.word	0x00000000
	.align		4
        /*001c*/ 	.word	0xfffffffc


//--------------------- .nv.constant3             --------------------------
	.section	.nv.constant3,"a",@progbits
.nv.constant3:
	.type		d_luminance,@object
	.size		d_luminance,(.L_0 - d_luminance)
d_luminance:
        /*0000*/ 	.byte	0x2e, 0x2c, 0x2d, 0x7e, 0x3a, 0x3b, 0x3d, 0x21, 0x2a, 0x23, 0x24, 0x40, 0x00
.L_0:


//--------------------- .nv.constant4             --------------------------
	.section	.nv.constant4,"a",@progbits
	.align	8
	.align		8
.nv.constant4:
        /*0000*/ 	.dword	__cudart_i2opi_f


//--------------------- .text._Z13render_kernelPcPiffff --------------------------
	.section	.text._Z13render_kernelPcPiffff,"ax",@progbits
	.align	128
        .global         _Z13render_kernelPcPiffff
        .type           _Z13render_kernelPcPiffff,@function
        .size           _Z13render_kernelPcPiffff,(.L_x_21 - _Z13render_kernelPcPiffff)
        .other          _Z13render_kernelPcPiffff,@"STO_CUDA_ENTRY STV_DEFAULT"
_Z13render_kernelPcPiffff:
.text._Z13render_kernelPcPiffff:
[----:B------:R-:W0:Y:S01]  /*0000*/  LDC R1, c[0x0][0x37c] ;  /* 0x0000df00ff017b82 */ /* 0x000e220000000800 */
[----:B------:R-:W1:Y:S07]  /*0010*/  S2R R3, SR_TID.X ;  /* 0x0000000000037919 */ /* 0x000e6e0000002100 */
[----:B------:R-:W1:Y:S01]  /*0020*/  S2UR UR4, SR_CTAID.X ;  /* 0x00000000000479c3 */ /* 0x000e620000002500 */
[----:B0-----:R-:W-:-:S07]  /*0030*/  VIADD R1, R1, 0xffffffe0 ;  /* 0xffffffe001017836 */ /* 0x001fce0000000000 */
[----:B------:R-:W1:Y:S02]  /*0040*/  LDC R0, c[0x0][0x360] ;  /* 0x0000d800ff007b82 */ /* 0x000e640000000800 */
[----:B-1----:R-:W-:-:S05]  /*0050*/  IMAD R0, R0, UR4, R3 ;  /* 0x0000000400007c24 */ /* 0x002fca000f8e0203 */
[----:B------:R-:W-:-:S05]  /*0060*/  I2FP.F32.S32 R0, R0 ;  /* 0x0000000000007245 */ /* 0x000fca0000201400 */
[----:B------:R-:W-:-:S05]  /*0070*/  FMUL R11, R0, 0.070000000298023223877 ;  /* 0x3d8f5c29000b7820 */ /* 0x000fca0000400000 */
[----:B------:R-:W-:-:S13]  /*0080*/  FSETP.GE.AND P0, PT, R11, 6.2831854820251464844, PT ;  /* 0x40c90fdb0b00780b */ /* 0x000fda0003f06000 */
[----:B------:R-:W-:Y:S05]  /*0090*/  @P0 EXIT ;  /* 0x000000000000094d */ /* 0x000fea0003800000 */
[C---:B------:R-:W-:Y:S01]  /*00a0*/  FMUL R0, R11.reuse, 0.63661974668502807617 ;  /* 0x3f22f9830b007820 */ /* 0x040fe20000400000 */
[----:B------:R-:W-:Y:S01]  /*00b0*/  FSETP.GE.AND P0, PT, |R11|, 105615, PT ;  /* 0x47ce47800b00780b */ /* 0x000fe20003f06200 */
[----:B------:R-:W0:Y:S01]  /*00c0*/  LDCU.64 UR6, c[0x0][0x358] ;  /* 0x00006b00ff0677ac */ /* 0x000e220008000a00 */
[----:B------:R-:W-:Y:S03]  /*00d0*/  BSSY.RECONVERGENT B0, `(.L_x_0) ;  /* 0x0000040000007945 */ /* 0x000fe60003800200 */
[----:B------:R-:W1:Y:S02]  /*00e0*/  F2I.NTZ R0, R0 ;  /* 0x0000000000007305 */ /* 0x000e640000203100 */
[----:B-1----:R-:W-:Y:S01]  /*00f0*/  I2FP.F32.S32 R16, R0 ;  /* 0x0000000000107245 */ /* 0x002fe20000201400 */
[----:B------:R-:W-:-:S04]  /*0100*/  IMAD.MOV.U32 R12, RZ, RZ, R0 ;  /* 0x000000ffff0c7224 */ /* 0x000fc800078e0000 */
[----:B------:R-:W-:-:S04]  /*0110*/  FFMA R3, R16, -1.5707962512969970703, R11 ;  /* 0xbfc90fda10037823 */ /* 0x000fc8000000000b */
[----:B------:R-:W-:-:S04]  /*0120*/  FFMA R3, R16, -7.5497894158615963534e-08, R3 ;  /* 0xb3a2216810037823 */ /* 0x000fc80000000003 */
[----:B------:R-:W-:-:S04]  /*0130*/  FFMA R16, R16, -5.3903029534742383927e-15, R3 ;  /* 0xa7c234c510107823 */ /* 0x000fc80000000003 */
[----:B------:R-:W-:Y:S01]  /*0140*/  IMAD.MOV.U32 R2, RZ, RZ, R16 ;  /* 0x000000ffff027224 */ /* 0x000fe200078e0010 */
[----:B0-----:R-:W-:Y:S06]  /*0150*/  @!P0 BRA `(.L_x_1) ;  /* 0x0000000000dc8947 */ /* 0x001fec0003800000 */
[----:B------:R-:W-:-:S13]  /*0160*/  FSETP.NEU.AND P1, PT, |R11|, +INF , PT ;  /* 0x7f8000000b00780b */ /* 0x000fda0003f2d200 */
[----:B------:R-:W-:Y:S01]  /*0170*/  @!P1 FMUL R2, RZ, R11 ;  /* 0x0000000bff029220 */ /* 0x000fe20000400000 */
[----:B------:R-:W-:Y:S01]  /*0180*/  @!P1 IMAD.MOV.U32 R0, RZ, RZ, RZ ;  /* 0x000000ffff009224 */ /* 0x000fe200078e00ff */
[----:B------:R-:W-:Y:S06]  /*0190*/  @!P1 BRA `(.L_x_1) ;  /* 0x0000000000cc9947 */ /* 0x000fec0003800000 */
[----:B------:R-:W-:Y:S01]  /*01a0*/  IMAD.SHL.U32 R2, R11, 0x100, RZ ;  /* 0x000001000b027824 */ /* 0x000fe200078e00ff */
[----:B------:R-:W-:Y:S01]  /*01b0*/  MOV R0, R1 ;  /* 0x0000000100007202 */ /* 0x000fe20000000f00 */
[----:B------:R-:W-:Y:S01]  /*01c0*/  IMAD.MOV.U32 R4, RZ, RZ, RZ ;  /* 0x000000ffff047224 */ /* 0x000fe200078e00ff */
[----:B------:R-:W0:Y:S02]  /*01d0*/  LDCU.64 UR8, c[0x4][URZ] ;  /* 0x01000000ff0877ac */ /* 0x000e240008000a00 */
[----:B------:R-:W-:Y:S01]  /*01e0*/  LOP3.LUT R5, R2, 0x80000000, RZ, 0xfc, !PT ;  /* 0x8000000002057812 */ /* 0x000fe200078efcff */
[----:B------:R-:W-:Y:S01]  /*01f0*/  UMOV UR5, URZ ;  /* 0x000000ff00057c82 */ /* 0x000fe20008000000 */
[----:B------:R-:W-:-:S05]  /*0200*/  UMOV UR4, URZ ;  /* 0x000000ff00047c82 */ /* 0x000fca0008000000 */
.L_x_2:
[----:B0-----:R-:W-:Y:S02]  /*0210*/  IMAD.U32 R6, RZ, RZ, UR8 ;  /* 0x00000008ff067e24 */ /* 0x001fe4000f8e00ff */
[----:B------:R-:W-:-:S05]  /*0220*/  IMAD.U32 R7, RZ, RZ, UR9 ;  /* 0x00000009ff077e24 */ /* 0x000fca000f8e00ff */
[----:B------:R-:W2:Y:S01]  /*0230*/  LDG.E.CONSTANT R2, desc[UR6][R6.64] ;  /* 0x0000000606027981 */ /* 0x000ea2000c1e9900 */
[----:B------:R-:W-:Y:S02]  /*0240*/  UIADD3 UR8, UP0, UPT, UR8, 0x4, URZ ;  /* 0x0000000408087890 */ /* 0x000fe4000ff1e0ff */
[----:B------:R-:W-:Y:S02]  /*0250*/  UIADD3 UR4, UPT, UPT, UR4, 0x1, URZ ;  /* 0x0000000104047890 */ /* 0x000fe4000fffe0ff */
[----:B------:R-:W-:Y:S02]  /*0260*/  UIADD3.X UR9, UPT, UPT, URZ, UR9, URZ, UP0, !UPT ;  /* 0x00000009ff097290 */ /* 0x000fe400087fe4ff */
[----:B------:R-:W-:Y:S01]  /*0270*/  UISETP.NE.AND UP0, UPT, UR4, 0x6, UPT ;  /* 0x000000060400788c */ /* 0x000fe2000bf05270 */
[----:B--2---:R-:W-:-:S03]  /*0280*/  IMAD.WIDE.U32 R2, R2, R5, RZ ;  /* 0x0000000502027225 */ /* 0x004fc600078e00ff */
[----:B------:R-:W-:-:S04]  /*0290*/  IADD3 R9, P1, PT, R2, R4, RZ ;  /* 0x0000000402097210 */ /* 0x000fc80007f3e0ff */
[----:B------:R-:W-:Y:S01]  /*02a0*/  IADD3.X R4, PT, PT, R3, UR5, RZ, P1, !PT ;  /* 0x0000000503047c10 */ /* 0x000fe20008ffe4ff */
[----:B------:R0:W-:Y:S02]  /*02b0*/  STL [R0], R9 ;  /* 0x0000000900007387 */ /* 0x0001e40000100800 */
[----:B0-----:R-:W-:Y:S01]  /*02c0*/  VIADD R0, R0, 0x4 ;  /* 0x0000000400007836 */ /* 0x001fe20000000000 */
[----:B------:R-:W-:Y:S06]  /*02d0*/  BRA.U UP0, `(.L_x_2) ;  /* 0xfffffffd00cc7547 */ /* 0x000fec000b83ffff */
[----:B------:R-:W-:Y:S01]  /*02e0*/  SHF.R.U32.HI R6, RZ, 0x17, R11 ;  /* 0x00000017ff067819 */ /* 0x000fe2000001160b */
[----:B------:R0:W-:Y:S03]  /*02f0*/  STL [R1+0x18], R4 ;  /* 0x0000180401007387 */ /* 0x0001e60000100800 */
[C---:B------:R-:W-:Y:S02]  /*0300*/  LOP3.LUT R0, R6.reuse, 0xe0, RZ, 0xc0, !PT ;  /* 0x000000e006007812 */ /* 0x040fe400078ec0ff */
[----:B------:R-:W-:-:S03]  /*0310*/  LOP3.LUT P1, RZ, R6, 0x1f, RZ, 0xc0, !PT ;  /* 0x0000001f06ff7812 */ /* 0x000fc6000782c0ff */
[----:B------:R-:W-:-:S05]  /*0320*/  VIADD R0, R0, 0xffffff80 ;  /* 0xffffff8000007836 */ /* 0x000fca0000000000 */
[----:B------:R-:W-:-:S05]  /*0330*/  SHF.R.U32.HI R0, RZ, 0x5, R0 ;  /* 0x00000005ff007819 */ /* 0x000fca0000011600 */
[----:B------:R-:W-:-:S05]  /*0340*/  IMAD R8, R0, -0x4, R1 ;  /* 0xfffffffc00087824 */ /* 0x000fca00078e0201 */
[----:B------:R-:W2:Y:S04]  /*0350*/  LDL R3, [R8+0x18] ;  /* 0x0000180008037983 */ /* 0x000ea80000100800 */
[----:B------:R-:W2:Y:S04]  /*0360*/  LDL R2, [R8+0x14] ;  /* 0x0000140008027983 */ /* 0x000ea80000100800 */
[----:B------:R-:W3:Y:S01]  /*0370*/  @P1 LDL R5, [R8+0x10] ;  /* 0x0000100008051983 */ /* 0x000ee20000100800 */
[----:B------:R-:W-:Y:S01]  /*0380*/  LOP3.LUT R0, R6, 0x1f, RZ, 0xc0, !PT ;  /* 0x0000001f06007812 */ /* 0x000fe200078ec0ff */
[----:B------:R-:W-:Y:S01]  /*0390*/  UMOV UR4, 0x54442d19 ;  /* 0x54442d1900047882 */ /* 0x000fe20000000000 */
[----:B------:R-:W-:-:S02]  /*03a0*/  UMOV UR5, 0x3bf921fb ;  /* 0x3bf921fb00057882 */ /* 0x000fc40000000000 */
[-C--:B--2---:R-:W-:Y:S02]  /*03b0*/  @P1 SHF.L.W.U32.HI R3, R2, R0.reuse, R3 ;  /* 0x0000000002031219 */ /* 0x084fe40000010e03 */
[----:B---3--:R-:W-:Y:S02]  /*03c0*/  @P1 SHF.L.W.U32.HI R2, R5, R0, R2 ;  /* 0x0000000005021219 */ /* 0x008fe40000010e02 */
[----:B------:R-:W-:Y:S02]  /*03d0*/  ISETP.GE.AND P1, PT, R11, RZ, PT ;  /* 0x000000ff0b00720c */ /* 0x000fe40003f26270 */
[C-C-:B------:R-:W-:Y:S01]  /*03e0*/  SHF.L.W.U32.HI R0, R2.reuse, 0x2, R3.reuse ;  /* 0x0000000202007819 */ /* 0x140fe20000010e03 */
[----:B------:R-:W-:Y:S01]  /*03f0*/  IMAD.SHL.U32 R2, R2, 0x4, RZ ;  /* 0x0000000402027824 */ /* 0x000fe200078e00ff */
[----:B------:R-:W-:Y:S02]  /*0400*/  SHF.R.U32.HI R3, RZ, 0x1e, R3 ;  /* 0x0000001eff037819 */ /* 0x000fe40000011603 */
[----:B------:R-:W-:-:S04]  /*0410*/  SHF.R.S32.HI R5, RZ, 0x1f, R0 ;  /* 0x0000001fff057819 */ /* 0x000fc80000011400 */
[C---:B------:R-:W-:Y:S02]  /*0420*/  LOP3.LUT R6, R5.reuse, R2, RZ, 0x3c, !PT ;  /* 0x0000000205067212 */ /* 0x040fe400078e3cff */
[----:B------:R-:W-:Y:S02]  /*0430*/  LOP3.LUT R7, R5, R0, RZ, 0x3c, !PT ;  /* 0x0000000005077212 */ /* 0x000fe400078e3cff */
[C---:B------:R-:W-:Y:S02]  /*0440*/  LOP3.LUT R2, R0.reuse, R11, RZ, 0x3c, !PT ;  /* 0x0000000b00027212 */ /* 0x040fe400078e3cff */
[----:B------:R-:W-:Y:S02]  /*0450*/  LEA.HI R0, R0, R3, RZ, 0x1 ;  /* 0x0000000300007211 */ /* 0x000fe400078f08ff */
[----:B------:R-:W0:Y:S01]  /*0460*/  I2F.F64.S64 R6, R6 ;  /* 0x0000000600067312 */ /* 0x000e220000301c00 */
[----:B------:R-:W-:Y:S02]  /*0470*/  ISETP.GE.AND P2, PT, R2, RZ, PT ;  /* 0x000000ff0200720c */ /* 0x000fe40003f46270 */
[----:B------:R-:W-:-:S05]  /*0480*/  IADD3 R2, PT, PT, -R0, RZ, RZ ;  /* 0x000000ff00027210 */ /* 0x000fca0007ffe1ff */
[----:B------:R-:W-:Y:S01]  /*0490*/  @!P1 IMAD.MOV.U32 R0, RZ, RZ, R2 ;  /* 0x000000ffff009224 */ /* 0x000fe200078e0002 */
[----:B0-----:R-:W-:-:S10]  /*04a0*/  DMUL R4, R6, UR4 ;  /* 0x0000000406047c28 */ /* 0x001fd40008000000 */
[----:B------:R-:W0:Y:S02]  /*04b0*/  F2F.F32.F64 R4, R4 ;  /* 0x0000000400047310 */ /* 0x000e240000301000 */
[----:B0-----:R-:W-:-:S07]  /*04c0*/  FSEL R2, -R4, R4, !P2 ;  /* 0x0000000404027208 */ /* 0x001fce0005000100 */
.L_x_1:
[----:B------:R-:W-:Y:S05]  /*04d0*/  BSYNC.RECONVERGENT B0 ;  /* 0x0000000000007941 */ /* 0x000fea0003800200 */
.L_x_0:
[----:B------:R-:W-:Y:S02]  /*04e0*/  IMAD.MOV.U32 R10, RZ, RZ, 0x37cbac00 ;  /* 0x37cbac00ff0a7424 */ /* 0x000fe400078e00ff */
[----:B------:R-:W-:Y:S01]  /*04f0*/  FMUL R3, R2, R2 ;  /* 0x0000000202037220 */ /* 0x000fe20000400000 */
[C---:B------:R-:W-:Y:S01]  /*0500*/  LOP3.LUT R5, R0.reuse, 0x1, RZ, 0xc0, !PT ;  /* 0x0000000100057812 */ /* 0x040fe200078ec0ff */
[----:B------:R-:W-:Y:S01]  /*0510*/  IMAD.MOV.U32 R7, RZ, RZ, 0x3d2aaabb ;  /* 0x3d2aaabbff077424 */ /* 0x000fe200078e00ff */
[----:B------:R-:W-:Y:S01]  /*0520*/  LOP3.LUT P2, RZ, R0, 0x2, RZ, 0xc0, !PT ;  /* 0x0000000200ff7812 */ /* 0x000fe2000784c0ff */
[----:B------:R-:W-:Y:S01]  /*0530*/  FFMA R4, R3, R10, -0.0013887860113754868507 ;  /* 0xbab607ed03047423 */ /* 0x000fe2000000000a */
[----:B------:R-:W-:Y:S01]  /*0540*/  ISETP.NE.U32.AND P1, PT, R5, 0x1, PT ;  /* 0x000000010500780c */ /* 0x000fe20003f25070 */
[----:B------:R-:W-:Y:S01]  /*0550*/  IMAD.MOV.U32 R5, RZ, RZ, 0x3effffff ;  /* 0x3effffffff057424 */ /* 0x000fe200078e00ff */
[----:B------:R-:W-:Y:S02]  /*0560*/  BSSY.RECONVERGENT B0, `(.L_x_3) ;  /* 0x000003e000007945 */ /* 0x000fe40003800200 */
[----:B------:R-:W-:-:S02]  /*0570*/  FSEL R4, R4, -0.00019574658654164522886, !P1 ;  /* 0xb94d415304047808 */ /* 0x000fc40004800000 */
[----:B------:R-:W-:Y:S02]  /*0580*/  FSEL R6, R7, 0.0083327032625675201416, !P1 ;  /* 0x3c0885e407067808 */ /* 0x000fe40004800000 */
[----:B------:R-:W-:Y:S02]  /*0590*/  FSEL R18, R2, 1, P1 ;  /* 0x3f80000002127808 */ /* 0x000fe40000800000 */
[----:B------:R-:W-:Y:S01]  /*05a0*/  FSEL R13, -R5, -0.16666662693023681641, !P1 ;  /* 0xbe2aaaa8050d7808 */ /* 0x000fe20004800100 */
[C---:B------:R-:W-:Y:S02]  /*05b0*/  FFMA R4, R3.reuse, R4, R6 ;  /* 0x0000000403047223 */ /* 0x040fe40000000006 */
[C---:B------:R-:W-:Y:S02]  /*05c0*/  FFMA R9, R3.reuse, R18, RZ ;  /* 0x0000001203097223 */ /* 0x040fe400000000ff */
[----:B------:R-:W-:-:S04]  /*05d0*/  FFMA R4, R3, R4, R13 ;  /* 0x0000000403047223 */ /* 0x000fc8000000000d */
[----:B------:R-:W-:-:S04]  /*05e0*/  FFMA R18, R9, R4, R18 ;  /* 0x0000000409127223 */ /* 0x000fc80000000012 */
[----:B------:R-:W-:Y:S01]  /*05f0*/  @P2 FADD R18, RZ, -R18 ;  /* 0x80000012ff122221 */ /* 0x000fe20000000000 */
[----:B------:R-:W-:Y:S06]  /*0600*/  @!P0 BRA `(.L_x_4) ;  /* 0x0000000000cc8947 */ /* 0x000fec0003800000 */
[----:B------:R-:W-:-:S13]  /*0610*/  FSETP.NEU.AND P0, PT, |R11|, +INF , PT ;  /* 0x7f8000000b00780b */ /* 0x000fda0003f0d200 */
[----:B------:R-:W-:Y:S01]  /*0620*/  @!P0 FMUL R16, RZ, R11 ;  /* 0x0000000bff108220 */ /* 0x000fe20000400000 */
[----:B------:R-:W-:Y:S01]  /*0630*/  @!P0 IMAD.MOV.U32 R12, RZ, RZ, RZ ;  /* 0x000000ffff0c8224 */ /* 0x000fe200078e00ff */
[----:B------:R-:W-:Y:S06]  /*0640*/  @!P0 BRA `(.L_x_4) ;  /* 0x0000000000bc8947 */ /* 0x000fec0003800000 */
[----:B------:R-:W0:Y:S01]  /*0650*/  LDC.64 R2, c[0x4][RZ] ;  /* 0x01000000ff027b82 */ /* 0x000e220000000a00 */
[----:B------:R-:W-:Y:S01]  /*0660*/  SHF.L.U32 R4, R11, 0x8, RZ ;  /* 0x000000080b047819 */ /* 0x000fe200000006ff */
[----:B------:R-:W-:Y:S01]  /*0670*/  IMAD.MOV.U32 R6, RZ, RZ, RZ ;  /* 0x000000ffff067224 */ /* 0x000fe200078e00ff */
[----:B------:R-:W-:Y:S01]  /*0680*/  UMOV UR4, URZ ;  /* 0x000000ff00047c82 */ /* 0x000fe20008000000 */
[----:B------:R-:W-:Y:S01]  /*0690*/  IMAD.MOV.U32 R0, RZ, RZ, RZ ;  /* 0x000000ffff007224 */ /* 0x000fe200078e00ff */
[----:B------:R-:W-:-:S07]  /*06a0*/  LOP3.LUT R17, R4, 0x80000000, RZ, 0xfc, !PT ;  /* 0x8000000004117812 */ /* 0x000fce00078efcff */
.L_x_5:
[----:B0-----:R-:W-:-:S06]  /*06b0*/  IMAD.WIDE.U32 R8, R0, 0x4, R2 ;  /* 0x0000000400087825 */ /* 0x001fcc00078e0002 */
[----:B------:R-:W2:Y:S01]  /*06c0*/  LDG.E.CONSTANT R8, desc[UR6][R8.64] ;  /* 0x0000000608087981 */ /* 0x000ea2000c1e9900 */
[C---:B-1----:R-:W-:Y:S02]  /*06d0*/  IMAD R4, R0.reuse, 0x4, R1 ;  /* 0x0000000400047824 */ /* 0x042fe400078e0201 */
[----:B------:R-:W-:-:S05]  /*06e0*/  VIADD R0, R0, 0x1 ;  /* 0x0000000100007836 */ /* 0x000fca0000000000 */
[----:B------:R-:W-:Y:S01]  /*06f0*/  ISETP.NE.AND P0, PT, R0, 0x6, PT ;  /* 0x000000060000780c */ /* 0x000fe20003f05270 */
[----:B--2---:R-:W-:-:S03]  /*0700*/  IMAD.WIDE.U32 R12, R8, R17, RZ ;  /* 0x00000011080c7225 */ /* 0x004fc600078e00ff */
[----:B------:R-:W-:-:S04]  /*0710*/  IADD3 R15, P1, PT, R12, R6, RZ ;  /* 0x000000060c0f7210 */ /* 0x000fc80007f3e0ff */
[----:B------:R-:W-:Y:S01]  /*0720*/  IADD3.X R6, PT, PT, R13, UR4, RZ, P1, !PT ;  /* 0x000000040d067c10 */ /* 0x000fe20008ffe4ff */
[----:B------:R1:W-:Y:S04]  /*0730*/  STL [R4], R15 ;  /* 0x0000000f04007387 */ /* 0x0003e80000100800 */
[----:B------:R-:W-:Y:S05]  /*0740*/  @P0 BRA `(.L_x_5) ;  /* 0xfffffffc00d80947 */ /* 0x000fea000383ffff */
[----:B-1----:R-:W-:Y:S01]  /*0750*/  SHF.R.U32.HI R4, RZ, 0x17, R11 ;  /* 0x00000017ff047819 */ /* 0x002fe2000001160b */
        /* <DEDUP_REMOVED lines=11> */
[----:B------:R-:W-:Y:S01]  /*0810*/  UMOV UR5, 0x3bf921fb ;  /* 0x3bf921fb00057882 */ /* 0x000fe20000000000 */
[----:B------:R-:W-:-:S02]  /*0820*/  ISETP.GE.AND P1, PT, R11, RZ, PT ;  /* 0x000000ff0b00720c */ /* 0x000fc40003f26270 */
[-C--:B--2---:R-:W-:Y:S02]  /*0830*/  @P0 SHF.L.W.U32.HI R0, R3, R4.reuse, R0 ;  /* 0x0000000403000219 */ /* 0x084fe40000010e00 */
[----:B---3--:R-:W-:-:S04]  /*0840*/  @P0 SHF.L.W.U32.HI R3, R2, R4, R3 ;  /* 0x0000000402030219 */ /* 0x008fc80000010e03 */
[C---:B------:R-:W-:Y:S02]  /*0850*/  SHF.L.W.U32.HI R2, R3.reuse, 0x2, R0 ;  /* 0x0000000203027819 */ /* 0x040fe40000010e00 */
[----:B------:R-:W-:Y:S02]  /*0860*/  SHF.L.U32 R3, R3, 0x2, RZ ;  /* 0x0000000203037819 */ /* 0x000fe400000006ff */
[----:B------:R-:W-:Y:S02]  /*0870*/  SHF.R.S32.HI R4, RZ, 0x1f, R2 ;  /* 0x0000001fff047819 */ /* 0x000fe40000011402 */
[----:B------:R-:W-:Y:S02]  /*0880*/  LOP3.LUT R11, R2, R11, RZ, 0x3c, !PT ;  /* 0x0000000b020b7212 */ /* 0x000fe400078e3cff */
[C---:B------:R-:W-:Y:S02]  /*0890*/  LOP3.LUT R8, R4.reuse, R3, RZ, 0x3c, !PT ;  /* 0x0000000304087212 */ /* 0x040fe400078e3cff */
[----:B------:R-:W-:-:S02]  /*08a0*/  LOP3.LUT R9, R4, R2, RZ, 0x3c, !PT ;  /* 0x0000000204097212 */ /* 0x000fc400078e3cff */
[----:B------:R-:W-:Y:S02]  /*08b0*/  SHF.R.U32.HI R3, RZ, 0x1e, R0 ;  /* 0x0000001eff037819 */ /* 0x000fe40000011600 */
[----:B------:R-:W-:Y:S02]  /*08c0*/  ISETP.GE.AND P0, PT, R11, RZ, PT ;  /* 0x000000ff0b00720c */ /* 0x000fe40003f06270 */
[----:B------:R-:W1:Y:S01]  /*08d0*/  I2F.F64.S64 R8, R8 ;  /* 0x0000000800087312 */ /* 0x000e620000301c00 */
[----:B------:R-:W-:-:S05]  /*08e0*/  LEA.HI R12, R2, R3, RZ, 0x1 ;  /* 0x00000003020c7211 */ /* 0x000fca00078f08ff */
[----:B------:R-:W-:-:S04]  /*08f0*/  IMAD.MOV R0, RZ, RZ, -R12 ;  /* 0x000000ffff007224 */ /* 0x000fc800078e0a0c */
[----:B------:R-:W-:Y:S01]  /*0900*/  @!P1 IMAD.MOV.U32 R12, RZ, RZ, R0 ;  /* 0x000000ffff0c9224 */ /* 0x000fe200078e0000 */
[----:B-1----:R-:W-:-:S10]  /*0910*/  DMUL R14, R8, UR4 ;  /* 0x00000004080e7c28 */ /* 0x002fd40008000000 */
[----:B------:R-:W1:Y:S02]  /*0920*/  F2F.F32.F64 R14, R14 ;  /* 0x0000000e000e7310 */ /* 0x000e640000301000 */
[----:B01----:R-:W-:-:S07]  /*0930*/  FSEL R16, -R14, R14, !P0 ;  /* 0x0000000e0e107208 */ /* 0x003fce0004000100 */
.L_x_4:
[----:B------:R-:W-:Y:S05]  /*0940*/  BSYNC.RECONVERGENT B0 ;  /* 0x0000000000007941 */ /* 0x000fea0003800200 */
.L_x_3:
[----:B------:R-:W-:Y:S01]  /*0950*/  FMUL R9, R16, R16 ;  /* 0x0000001010097220 */ /* 0x000fe20000400000 */
[C---:B------:R-:W-:Y:S01]  /*0960*/  LOP3.LUT R0, R12.reuse, 0x1, RZ, 0xc0, !PT ;  /* 0x000000010c007812 */ /* 0x040fe200078ec0ff */
[----:B------:R-:W0:Y:S01]  /*0970*/  LDC.64 R2, c[0x0][0x390] ;  /* 0x0000e400ff027b82 */ /* 0x000e220000000a00 */
[----:B------:R-:W-:Y:S02]  /*0980*/  VIADD R12, R12, 0x1 ;  /* 0x000000010c0c7836 */ /* 0x000fe40000000000 */
[----:B------:R-:W-:Y:S01]  /*0990*/  FFMA R10, R9, R10, -0.0013887860113754868507 ;  /* 0xbab607ed090a7423 */ /* 0x000fe2000000000a */
[----:B------:R-:W-:Y:S02]  /*09a0*/  ISETP.NE.U32.AND P0, PT, R0, 0x1, PT ;  /* 0x000000010000780c */ /* 0x000fe40003f05070 */
[----:B------:R-:W-:Y:S02]  /*09b0*/  LOP3.LUT P1, RZ, R12, 0x2, RZ, 0xc0, !PT ;  /* 0x000000020cff7812 */ /* 0x000fe4000782c0ff */
[----:B------:R-:W-:-:S02]  /*09c0*/  FSEL R0, R7, 0.0083327032625675201416, P0 ;  /* 0x3c0885e407007808 */ /* 0x000fc40000000000 */
[----:B------:R-:W-:Y:S01]  /*09d0*/  FSEL R10, R10, -0.00019574658654164522886, P0 ;  /* 0xb94d41530a0a7808 */ /* 0x000fe20000000000 */
[----:B------:R-:W1:Y:S01]  /*09e0*/  LDC.64 R6, c[0x0][0x398] ;  /* 0x0000e600ff067b82 */ /* 0x000e620000000a00 */
[----:B------:R-:W-:Y:S02]  /*09f0*/  FSEL R5, -R5, -0.16666662693023681641, P0 ;  /* 0xbe2aaaa805057808 */ /* 0x000fe40000000100 */
[----:B------:R-:W-:Y:S01]  /*0a00*/  FSEL R16, R16, 1, !P0 ;  /* 0x3f80000010107808 */ /* 0x000fe20004000000 */
[----:B------:R-:W-:-:S04]  /*0a10*/  FFMA R0, R9, R10, R0 ;  /* 0x0000000a09007223 */ /* 0x000fc80000000000 */
[C---:B------:R-:W-:Y:S01]  /*0a20*/  FFMA R0, R9.reuse, R0, R5 ;  /* 0x0000000009007223 */ /* 0x040fe20000000005 */
[----:B------:R-:W-:-:S04]  /*0a30*/  FFMA R9, R9, R16, RZ ;  /* 0x0000001009097223 */ /* 0x000fc800000000ff */
[----:B------:R-:W-:Y:S01]  /*0a40*/  FFMA R16, R9, R0, R16 ;  /* 0x0000000009107223 */ /* 0x000fe20000000010 */
[----:B0-----:R-:W-:-:S03]  /*0a50*/  FMUL R15, R18, R3 ;  /* 0x00000003120f7220 */ /* 0x001fc60000400000 */
[----:B------:R-:W-:-:S04]  /*0a60*/  @P1 FADD R16, RZ, -R16 ;  /* 0x80000010ff101221 */ /* 0x000fc80000000000 */
[C---:B------:R-:W-:Y:S01]  /*0a70*/  FADD R14, R16.reuse, 2 ;  /* 0x40000000100e7421 */ /* 0x040fe20000000000 */
[C---:B------:R-:W-:Y:S01]  /*0a80*/  FMUL R12, R16.reuse, R2 ;  /* 0x00000002100c7220 */ /* 0x040fe20000400000 */
[----:B------:R-:W-:Y:S01]  /*0a90*/  FMUL R11, R16, R3 ;  /* 0x00000003100b7220 */ /* 0x000fe20000400000 */
[CC--:B-1----:R-:W-:Y:S01]  /*0aa0*/  FMUL R13, R2.reuse, R6.reuse ;  /* 0x00000006020d7220 */ /* 0x0c2fe20000400000 */
[----:B------:R-:W-:Y:S01]  /*0ab0*/  FMUL R9, R2, R7 ;  /* 0x0000000702097220 */ /* 0x000fe20000400000 */
[C---:B------:R-:W-:Y:S01]  /*0ac0*/  FMUL R8, R15.reuse, R6 ;  /* 0x000000060f087220 */ /* 0x040fe20000400000 */
[----:B------:R-:W-:Y:S01]  /*0ad0*/  FMUL R10, R14, R3 ;  /* 0x000000030e0a7220 */ /* 0x000fe20000400000 */
[----:B------:R-:W-:Y:S01]  /*0ae0*/  FMUL R7, R15, R7 ;  /* 0x000000070f077220 */ /* 0x000fe20000400000 */
[----:B------:R-:W-:-:S07]  /*0af0*/  IMAD.MOV.U32 R6, RZ, RZ, RZ ;  /* 0x000000ffff067224 */ /* 0x000fce00078e00ff */
.L_x_15:
[C---:B------:R-:W-:Y:S01]  /*0b00*/  FMUL R0, R6.reuse, 0.63661974668502807617 ;  /* 0x3f22f98306007820 */ /* 0x040fe20000400000 */
[----:B------:R-:W-:-:S05]  /*0b10*/  FSETP.GE.AND P0, PT, |R6|, 105615, PT ;  /* 0x47ce47800600780b */ /* 0x000fca0003f06200 */
[----:B0-----:R-:W0:Y:S02]  /*0b20*/  F2I.NTZ R0, R0 ;  /* 0x0000000000007305 */ /* 0x001e240000203100 */
[----:B0-----:R-:W-:Y:S01]  /*0b30*/  I2FP.F32.S32 R3, R0 ;  /* 0x0000000000037245 */ /* 0x001fe20000201400 */
[----:B------:R-:W-:-:S04]  /*0b40*/  IMAD.MOV.U32 R23, RZ, RZ, R0 ;  /* 0x000000ffff177224 */ /* 0x000fc800078e0000 */
[----:B------:R-:W-:-:S04]  /*0b50*/  FFMA R2, R3, -1.5707962512969970703, R6 ;  /* 0xbfc90fda03027823 */ /* 0x000fc80000000006 */
[----:B------:R-:W-:-:S04]  /*0b60*/  FFMA R2, R3, -7.5497894158615963534e-08, R2 ;  /* 0xb3a2216803027823 */ /* 0x000fc80000000002 */
[----:B------:R-:W-:-:S05]  /*0b70*/  FFMA R22, R3, -5.3903029534742383927e-15, R2 ;  /* 0xa7c234c503167823 */ /* 0x000fca0000000002 */
[----:B------:R-:W-:Y:S01]  /*0b80*/  MOV R2, R22 ;  /* 0x0000001600027202 */ /* 0x000fe20000000f00 */
[----:B------:R-:W-:Y:S06]  /*0b90*/  @!P0 BRA `(.L_x_6) ;  /* 0x0000000000dc8947 */ /* 0x000fec0003800000 */
[----:B------:R-:W-:-:S13]  /*0ba0*/  FSETP.NEU.AND P0, PT, |R6|, +INF , PT ;  /* 0x7f8000000600780b */ /* 0x000fda0003f0d200 */
[----:B------:R-:W-:Y:S01]  /*0bb0*/  @!P0 FMUL R2, RZ, R6 ;  /* 0x00000006ff028220 */ /* 0x000fe20000400000 */
[----:B------:R-:W-:Y:S01]  /*0bc0*/  @!P0 IMAD.MOV.U32 R0, RZ, RZ, RZ ;  /* 0x000000ffff008224 */ /* 0x000fe200078e00ff */
[----:B------:R-:W-:Y:S06]  /*0bd0*/  @!P0 BRA `(.L_x_6) ;  /* 0x0000000000cc8947 */ /* 0x000fec0003800000 */
[----:B------:R-:W-:Y:S01]  /*0be0*/  IMAD.SHL.U32 R2, R6, 0x100, RZ ;  /* 0x0000010006027824 */ /* 0x000fe200078e00ff */
[----:B------:R-:W0:Y:S01]  /*0bf0*/  LDCU.64 UR8, c[0x4][URZ] ;  /* 0x01000000ff0877ac */ /* 0x000e220008000a00 */
[----:B------:R-:W-:Y:S02]  /*0c00*/  IMAD.MOV.U32 R19, RZ, RZ, RZ ;  /* 0x000000ffff137224 */ /* 0x000fe400078e00ff */
[----:B------:R-:W-:Y:S01]  /*0c10*/  IMAD.MOV.U32 R21, RZ, RZ, RZ ;  /* 0x000000ffff157224 */ /* 0x000fe200078e00ff */
[----:B------:R-:W-:Y:S01]  /*0c20*/  LOP3.LUT R25, R2, 0x80000000, RZ, 0xfc, !PT ;  /* 0x8000000002197812 */ /* 0x000fe200078efcff */
[----:B------:R-:W-:Y:S01]  /*0c30*/  IMAD.MOV.U32 R0, RZ, RZ, R1 ;  /* 0x000000ffff007224 */ /* 0x000fe200078e0001 */
[----:B------:R-:W-:-:S06]  /*0c40*/  UMOV UR4, URZ ;  /* 0x000000ff00047c82 */ /* 0x000fcc0008000000 */
.L_x_7:
[----:B0-----:R-:W-:Y:S01]  /*0c50*/  MOV R2, UR8 ;  /* 0x0000000800027c02 */ /* 0x001fe20008000f00 */
[----:B------:R-:W-:-:S05]  /*0c60*/  IMAD.U32 R3, RZ, RZ, UR9 ;  /* 0x00000009ff037e24 */ /* 0x000fca000f8e00ff */
[----:B------:R-:W2:Y:S01]  /*0c70*/  LDG.E.CONSTANT R2, desc[UR6][R2.64] ;  /* 0x0000000602027981 */ /* 0x000ea2000c1e9900 */
[----:B------:R-:W-:Y:S02]  /*0c80*/  UIADD3 UR8, UP0, UPT, UR8, 0x4, URZ ;  /* 0x0000000408087890 */ /* 0x000fe4000ff1e0ff */
[----:B------:R-:W-:Y:S02]  /*0c90*/  UIADD3 UR4, UPT, UPT, UR4, 0x1, URZ ;  /* 0x0000000104047890 */ /* 0x000fe4000fffe0ff */
[----:B------:R-:W-:Y:S02]  /*0ca0*/  UIADD3.X UR9, UPT, UPT, URZ, UR9, URZ, UP0, !UPT ;  /* 0x00000009ff097290 */ /* 0x000fe400087fe4ff */
[----:B------:R-:W-:Y:S01]  /*0cb0*/  UISETP.NE.AND UP0, UPT, UR4, 0x6, UPT ;  /* 0x000000060400788c */ /* 0x000fe2000bf05270 */
[----:B--2---:R-:W-:-:S03]  /*0cc0*/  IMAD.WIDE.U32 R4, R2, R25, RZ ;  /* 0x0000001902047225 */ /* 0x004fc600078e00ff */
[----:B------:R-:W-:-:S05]  /*0cd0*/  IADD3 R17, P0, PT, R4, R19, RZ ;  /* 0x0000001304117210 */ /* 0x000fca0007f1e0ff */
[----:B------:R0:W-:Y:S01]  /*0ce0*/  STL [R0], R17 ;  /* 0x0000001100007387 */ /* 0x0001e20000100800 */
[----:B------:R-:W-:Y:S02]  /*0cf0*/  IMAD.X R19, R5, 0x1, R21, P0 ;  /* 0x0000000105137824 */ /* 0x000fe400000e0615 */
        /* <DEDUP_REMOVED lines=21> */
[----:B------:R-:W-:-:S02]  /*0e50*/  SHF.R.S32.HI R4, RZ, 0x1f, R17 ;  /* 0x0000001fff047819 */ /* 0x000fc40000011411 */
[C---:B------:R-:W-:Y:S02]  /*0e60*/  LEA.HI R0, R17.reuse, R0, RZ, 0x1 ;  /* 0x0000000011007211 */ /* 0x040fe400078f08ff */
[C---:B------:R-:W-:Y:S02]  /*0e70*/  LOP3.LUT R2, R4.reuse, R3, RZ, 0x3c, !PT ;  /* 0x0000000304027212 */ /* 0x040fe400078e3cff */
[----:B------:R-:W-:Y:S02]  /*0e80*/  LOP3.LUT R3, R4, R17, RZ, 0x3c, !PT ;  /* 0x0000001104037212 */ /* 0x000fe400078e3cff */
[----:B0-----:R-:W-:Y:S02]  /*0e90*/  LOP3.LUT R19, R17, R6, RZ, 0x3c, !PT ;  /* 0x0000000611137212 */ /* 0x001fe400078e3cff */
[----:B------:R-:W-:Y:S02]  /*0ea0*/  IADD3 R17, PT, PT, -R0, RZ, RZ ;  /* 0x000000ff00117210 */ /* 0x000fe40007ffe1ff */
[----:B------:R-:W0:Y:S01]  /*0eb0*/  I2F.F64.S64 R2, R2 ;  /* 0x0000000200027312 */ /* 0x000e220000301c00 */
[----:B------:R-:W-:-:S02]  /*0ec0*/  ISETP.GE.AND P1, PT, R19, RZ, PT ;  /* 0x000000ff1300720c */ /* 0x000fc40003f26270 */
[----:B------:R-:W-:Y:S01]  /*0ed0*/  @!P0 IMAD.MOV.U32 R0, RZ, RZ, R17 ;  /* 0x000000ffff008224 */ /* 0x000fe200078e0011 */
[----:B0-----:R-:W-:-:S10]  /*0ee0*/  DMUL R4, R2, UR4 ;  /* 0x0000000402047c28 */ /* 0x001fd40008000000 */
[----:B------:R-:W0:Y:S02]  /*0ef0*/  F2F.F32.F64 R4, R4 ;  /* 0x0000000400047310 */ /* 0x000e240000301000 */
[----:B0-----:R-:W-:-:S07]  /*0f00*/  FSEL R2, -R4, R4, !P1 ;  /* 0x0000000404027208 */ /* 0x001fce0004800100 */
.L_x_6:
[----:B------:R-:W-:Y:S02]  /*0f10*/  IMAD.MOV.U32 R17, RZ, RZ, 0x37cbac00 ;  /* 0x37cbac00ff117424 */ /* 0x000fe400078e00ff */
[----:B------:R-:W-:Y:S01]  /*0f20*/  FMUL R3, R2, R2 ;  /* 0x0000000202037220 */ /* 0x000fe20000400000 */
[C---:B------:R-:W-:Y:S01]  /*0f30*/  LOP3.LUT R5, R0.reuse, 0x1, RZ, 0xc0, !PT ;  /* 0x0000000100057812 */ /* 0x040fe200078ec0ff */
[----:B------:R-:W-:Y:S01]  /*0f40*/  IMAD.MOV.U32 R19, RZ, RZ, 0x3d2aaabb ;  /* 0x3d2aaabbff137424 */ /* 0x000fe200078e00ff */
[----:B------:R-:W-:Y:S01]  /*0f50*/  LOP3.LUT P1, RZ, R0, 0x2, RZ, 0xc0, !PT ;  /* 0x0000000200ff7812 */ /* 0x000fe2000782c0ff */
[----:B------:R-:W-:Y:S01]  /*0f60*/  FFMA R4, R3, R17, -0.0013887860113754868507 ;  /* 0xbab607ed03047423 */ /* 0x000fe20000000011 */
[----:B------:R-:W-:Y:S01]  /*0f70*/  ISETP.NE.U32.AND P0, PT, R5, 0x1, PT ;  /* 0x000000010500780c */ /* 0x000fe20003f05070 */
[----:B------:R-:W-:-:S03]  /*0f80*/  IMAD.MOV.U32 R21, RZ, RZ, 0x3effffff ;  /* 0x3effffffff157424 */ /* 0x000fc600078e00ff */
[----:B------:R-:W-:Y:S02]  /*0f90*/  FSEL R4, R4, -0.00019574658654164522886, !P0 ;  /* 0xb94d415304047808 */ /* 0x000fe40004000000 */
[----:B------:R-:W-:Y:S02]  /*0fa0*/  FSEL R24, R19, 0.0083327032625675201416, !P0 ;  /* 0x3c0885e413187808 */ /* 0x000fe40004000000 */
[----:B------:R-:W-:Y:S02]  /*0fb0*/  FSEL R20, R2, 1, P0 ;  /* 0x3f80000002147808 */ /* 0x000fe40000000000 */
[----:B------:R-:W-:Y:S01]  /*0fc0*/  FSEL R25, -R21, -0.16666662693023681641, !P0 ;  /* 0xbe2aaaa815197808 */ /* 0x000fe20004000100 */
[C---:B------:R-:W-:Y:S01]  /*0fd0*/  FFMA R4, R3.reuse, R4, R24 ;  /* 0x0000000403047223 */ /* 0x040fe20000000018 */
[----:B------:R-:W-:Y:S01]  /*0fe0*/  FSETP.GE.AND P0, PT, |R6|, 105615, PT ;  /* 0x47ce47800600780b */ /* 0x000fe20003f06200 */
[C---:B------:R-:W-:Y:S02]  /*0ff0*/  FFMA R5, R3.reuse, R20, RZ ;  /* 0x0000001403057223 */ /* 0x040fe400000000ff */
[----:B------:R-:W-:-:S04]  /*1000*/  FFMA R4, R3, R4, R25 ;  /* 0x0000000403047223 */ /* 0x000fc80000000019 */
[----:B------:R-:W-:-:S04]  /*1010*/  FFMA R20, R5, R4, R20 ;  /* 0x0000000405147223 */ /* 0x000fc80000000014 */
[----:B------:R-:W-:Y:S02]  /*1020*/  @P1 FADD R20, RZ, -R20 ;  /* 0x80000014ff141221 */ /* 0x000fe40000000000 */
[----:B------:R-:W-:Y:S05]  /*1030*/  @!P0 BRA `(.L_x_8) ;  /* 0x0000000000cc8947 */ /* 0x000fea0003800000 */
[----:B------:R-:W-:-:S13]  /*1040*/  FSETP.NEU.AND P0, PT, |R6|, +INF , PT ;  /* 0x7f8000000600780b */ /* 0x000fda0003f0d200 */
[----:B------:R-:W-:Y:S01]  /*1050*/  @!P0 FMUL R22, RZ, R6 ;  /* 0x00000006ff168220 */ /* 0x000fe20000400000 */
[----:B------:R-:W-:Y:S01]  /*1060*/  @!P0 IMAD.MOV.U32 R23, RZ, RZ, RZ ;  /* 0x000000ffff178224 */ /* 0x000fe200078e00ff */
[----:B------:R-:W-:Y:S06]  /*1070*/  @!P0 BRA `(.L_x_8) ;  /* 0x0000000000bc8947 */ /* 0x000fec0003800000 */
[----:B------:R-:W-:Y:S01]  /*1080*/  SHF.L.U32 R22, R6, 0x8, RZ ;  /* 0x0000000806167819 */ /* 0x000fe200000006ff */
[----:B------:R-:W-:Y:S02]  /*1090*/  IMAD.MOV.U32 R0, RZ, RZ, RZ ;  /* 0x000000ffff007224 */ /* 0x000fe400078e00ff */
[----:B------:R-:W-:Y:S01]  /*10a0*/  IMAD.MOV.U32 R23, RZ, RZ, RZ ;  /* 0x000000ffff177224 */ /* 0x000fe200078e00ff */
[----:B------:R-:W-:Y:S01]  /*10b0*/  LOP3.LUT R22, R22, 0x80000000, RZ, 0xfc, !PT ;  /* 0x8000000016167812 */ /* 0x000fe200078efcff */
[----:B------:R-:W-:-:S07]  /*10c0*/  IMAD.MOV.U32 R24, RZ, RZ, RZ ;  /* 0x000000ffff187224 */ /* 0x000fce00078e00ff */
.L_x_9:
[----:B0-----:R-:W0:Y:S02]  /*10d0*/  LDC.64 R2, c[0x4][RZ] ;  /* 0x01000000ff027b82 */ /* 0x001e240000000a00 */
[----:B0-----:R-:W-:-:S06]  /*10e0*/  IMAD.WIDE.U32 R2, R24, 0x4, R2 ;  /* 0x0000000418027825 */ /* 0x001fcc00078e0002 */
[----:B------:R-:W2:Y:S01]  /*10f0*/  LDG.E.CONSTANT R3, desc[UR6][R2.64] ;  /* 0x0000000602037981 */ /* 0x000ea2000c1e9900 */
[C---:B------:R-:W-:Y:S02]  /*1100*/  IMAD R25, R24.reuse, 0x4, R1 ;  /* 0x0000000418197824 */ /* 0x040fe400078e0201 */
[----:B------:R-:W-:-:S05]  /*1110*/  VIADD R24, R24, 0x1 ;  /* 0x0000000118187836 */ /* 0x000fca0000000000 */
[----:B------:R-:W-:Y:S01]  /*1120*/  ISETP.NE.AND P0, PT, R24, 0x6, PT ;  /* 0x000000061800780c */ /* 0x000fe20003f05270 */
[----:B--2---:R-:W-:-:S03]  /*1130*/  IMAD.WIDE.U32 R4, R3, R22, RZ ;  /* 0x0000001603047225 */ /* 0x004fc600078e00ff */
[----:B------:R-:W-:-:S04]  /*1140*/  IADD3 R4, P1, PT, R4, R0, RZ ;  /* 0x0000000004047210 */ /* 0x000fc80007f3e0ff */
[----:B------:R-:W-:Y:S01]  /*1150*/  IADD3.X R0, PT, PT, R5, R23, RZ, P1, !PT ;  /* 0x0000001705007210 */ /* 0x000fe20000ffe4ff */
[----:B------:R0:W-:Y:S04]  /*1160*/  STL [R25], R4 ;  /* 0x0000000419007387 */ /* 0x0001e80000100800 */
[----:B------:R-:W-:Y:S05]  /*1170*/  @P0 BRA `(.L_x_9) ;  /* 0xfffffffc00d40947 */ /* 0x000fea000383ffff */
[----:B0-----:R-:W-:Y:S01]  /*1180*/  SHF.R.U32.HI R4, RZ, 0x17, R6 ;  /* 0x00000017ff047819 */ /* 0x001fe20000011606 */
        /* <DEDUP_REMOVED lines=15> */
[C-C-:B------:R-:W-:Y:S01]  /*1280*/  SHF.L.W.U32.HI R23, R3.reuse, 0x2, R22.reuse ;  /* 0x0000000203177819 */ /* 0x140fe20000010e16 */
[----:B------:R-:W-:Y:S01]  /*1290*/  IMAD.SHL.U32 R3, R3, 0x4, RZ ;  /* 0x0000000403037824 */ /* 0x000fe200078e00ff */
[----:B------:R-:W-:Y:S02]  /*12a0*/  SHF.R.U32.HI R22, RZ, 0x1e, R22 ;  /* 0x0000001eff167819 */ /* 0x000fe40000011616 */
[----:B------:R-:W-:Y:S02]  /*12b0*/  SHF.R.S32.HI R4, RZ, 0x1f, R23 ;  /* 0x0000001fff047819 */ /* 0x000fe40000011417 */
[----:B0-----:R-:W-:Y:S02]  /*12c0*/  LOP3.LUT R0, R23, R6, RZ, 0x3c, !PT ;  /* 0x0000000617007212 */ /* 0x001fe400078e3cff */
[C---:B------:R-:W-:Y:S02]  /*12d0*/  LOP3.LUT R2, R4.reuse, R3, RZ, 0x3c, !PT ;  /* 0x0000000304027212 */ /* 0x040fe400078e3cff */
[----:B------:R-:W-:-:S02]  /*12e0*/  LOP3.LUT R3, R4, R23, RZ, 0x3c, !PT ;  /* 0x0000001704037212 */ /* 0x000fc400078e3cff */
[----:B------:R-:W-:Y:S02]  /*12f0*/  LEA.HI R23, R23, R22, RZ, 0x1 ;  /* 0x0000001617177211 */ /* 0x000fe400078f08ff */
[----:B------:R-:W-:Y:S02]  /*1300*/  ISETP.GE.AND P0, PT, R0, RZ, PT ;  /* 0x000000ff0000720c */ /* 0x000fe40003f06270 */
[----:B------:R-:W0:Y:S01]  /*1310*/  I2F.F64.S64 R2, R2 ;  /* 0x0000000200027312 */ /* 0x000e220000301c00 */
[----:B------:R-:W-:-:S04]  /*1320*/  IMAD.MOV R0, RZ, RZ, -R23 ;  /* 0x000000ffff007224 */ /* 0x000fc800078e0a17 */
[----:B------:R-:W-:Y:S01]  /*1330*/  @!P1 IMAD.MOV.U32 R23, RZ, RZ, R0 ;  /* 0x000000ffff179224 */ /* 0x000fe200078e0000 */
[----:B0-----:R-:W-:-:S10]  /*1340*/  DMUL R4, R2, UR4 ;  /* 0x0000000402047c28 */ /* 0x001fd40008000000 */
[----:B------:R-:W0:Y:S02]  /*1350*/  F2F.F32.F64 R4, R4 ;  /* 0x0000000400047310 */ /* 0x000e240000301000 */
[----:B0-----:R-:W-:-:S07]  /*1360*/  FSEL R22, -R4, R4, !P0 ;  /* 0x0000000404167208 */ /* 0x001fce0004000100 */
.L_x_8:
[----:B------:R-:W-:Y:S01]  /*1370*/  FMUL R0, R22, R22 ;  /* 0x0000001616007220 */ /* 0x000fe20000400000 */
[C---:B------:R-:W-:Y:S01]  /*1380*/  LOP3.LUT R2, R23.reuse, 0x1, RZ, 0xc0, !PT ;  /* 0x0000000117027812 */ /* 0x040fe200078ec0ff */
[----:B------:R-:W0:Y:S01]  /*1390*/  LDCU UR8, c[0x0][0x390] ;  /* 0x00007200ff0877ac */ /* 0x000e220008000800 */
[-C--:B------:R-:W-:Y:S01]  /*13a0*/  FFMA R3, R10, R20.reuse, 5 ;  /* 0x40a000000a037423 */ /* 0x080fe20000000014 */
[----:B------:R-:W-:Y:S01]  /*13b0*/  FFMA R17, R0, R17, -0.0013887860113754868507 ;  /* 0xbab607ed00117423 */ /* 0x000fe20000000011 */
[----:B------:R-:W-:Y:S01]  /*13c0*/  ISETP.NE.U32.AND P0, PT, R2, 0x1, PT ;  /* 0x000000010200780c */ /* 0x000fe20003f05070 */
[----:B------:R-:W-:Y:S01]  /*13d0*/  VIADD R23, R23, 0x1 ;  /* 0x0000000117177836 */ /* 0x000fe20000000000 */
[----:B------:R-:W1:Y:S01]  /*13e0*/  LDCU.64 UR4, c[0x0][0x398] ;  /* 0x00007300ff0477ac */ /* 0x000e620008000a00 */
[----:B------:R-:W-:Y:S01]  /*13f0*/  FMUL R4, R9, R20 ;  /* 0x0000001409047220 */ /* 0x000fe20000400000 */
[----:B------:R-:W-:Y:S01]  /*1400*/  FSEL R19, R19, 0.0083327032625675201416, P0 ;  /* 0x3c0885e413137808 */ /* 0x000fe20000000000 */
[----:B------:R-:W-:Y:S01]  /*1410*/  BSSY.RECONVERGENT B0, `(.L_x_10) ;  /* 0x000001c000007945 */ /* 0x000fe20003800200 */
[----:B------:R-:W-:-:S02]  /*1420*/  FSEL R17, R17, -0.00019574658654164522886, P0 ;  /* 0xb94d415311117808 */ /* 0x000fc40000000000 */
[----:B------:R-:W-:Y:S02]  /*1430*/  FSEL R21, -R21, -0.16666662693023681641, P0 ;  /* 0xbe2aaaa815157808 */ /* 0x000fe40000000100 */
[----:B------:R-:W-:Y:S01]  /*1440*/  FSEL R22, R22, 1, !P0 ;  /* 0x3f80000016167808 */ /* 0x000fe20004000000 */
[----:B------:R-:W-:Y:S01]  /*1450*/  FFMA R17, R0, R17, R19 ;  /* 0x0000001100117223 */ /* 0x000fe20000000013 */
[----:B------:R-:W-:-:S03]  /*1460*/  LOP3.LUT P1, RZ, R23, 0x2, RZ, 0xc0, !PT ;  /* 0x0000000217ff7812 */ /* 0x000fc6000782c0ff */
[C---:B------:R-:W-:Y:S01]  /*1470*/  FFMA R17, R0.reuse, R17, R21 ;  /* 0x0000001100117223 */ /* 0x040fe20000000015 */
[----:B------:R-:W-:Y:S01]  /*1480*/  FFMA R5, R0, R22, RZ ;  /* 0x0000001600057223 */ /* 0x000fe200000000ff */
[----:B0-----:R-:W-:-:S03]  /*1490*/  FFMA R0, R18, UR8, R3 ;  /* 0x0000000812007c23 */ /* 0x001fc60008000003 */
[----:B------:R-:W-:Y:S02]  /*14a0*/  FFMA R5, R5, R17, R22 ;  /* 0x0000001105057223 */ /* 0x000fe40000000016 */
[----:B------:R-:W-:-:S03]  /*14b0*/  IADD3 R2, PT, PT, R0, 0x1800000, RZ ;  /* 0x0180000000027810 */ /* 0x000fc60007ffe0ff */
[----:B------:R-:W-:Y:S01]  /*14c0*/  @P1 FADD R5, RZ, -R5 ;  /* 0x80000005ff051221 */ /* 0x000fe20000000000 */
[----:B------:R-:W-:-:S03]  /*14d0*/  LOP3.LUT R3, R2, 0x7f800000, RZ, 0xc0, !PT ;  /* 0x7f80000002037812 */ /* 0x000fc600078ec0ff */
[----:B-1----:R-:W-:Y:S01]  /*14e0*/  FMUL R2, R5, UR5 ;  /* 0x0000000505027c20 */ /* 0x002fe20008400000 */
[----:B------:R-:W-:Y:S01]  /*14f0*/  ISETP.GT.U32.AND P0, PT, R3, 0x1ffffff, PT ;  /* 0x01ffffff0300780c */ /* 0x000fe20003f04070 */
[----:B------:R-:W-:Y:S02]  /*1500*/  FFMA R4, R5, UR4, -R4 ;  /* 0x0000000405047c23 */ /* 0x000fe40008000804 */
[----:B------:R-:W-:Y:S02]  /*1510*/  FFMA R19, R13, R20, R2 ;  /* 0x000000140d137223 */ /* 0x000fe40000000002 */
[C---:B------:R-:W-:Y:S02]  /*1520*/  FFMA R4, R14.reuse, R4, R7 ;  /* 0x000000040e047223 */ /* 0x040fe40000000007 */
[----:B------:R-:W-:-:S06]  /*1530*/  FFMA R19, R14, R19, -R8 ;  /* 0x000000130e137223 */ /* 0x000fcc0000000808 */
[----:B------:R-:W-:Y:S05]  /*1540*/  @P0 BRA `(.L_x_11) ;  /* 0x0000000000100947 */ /* 0x000fea0003800000 */
[----:B------:R-:W-:-:S07]  /*1550*/  MOV R17, 0x1570 ;  /* 0x0000157000117802 */ /* 0x000fce0000000f00 */
[----:B------:R-:W-:Y:S05]  /*1560*/  CALL.REL.NOINC `($__internal_0_$__cuda_sm20_rcp_rn_f32_slowpath) ;  /* 0x0000000000b87944 */ /* 0x000fea0003c00000 */
[----:B------:R-:W-:Y:S01]  /*1570*/  IMAD.MOV.U32 R17, RZ, RZ, R0 ;  /* 0x000000ffff117224 */ /* 0x000fe200078e0000 */
[----:B------:R-:W-:Y:S06]  /*1580*/  BRA `(.L_x_12) ;  /* 0x0000000000107947 */ /* 0x000fec0003800000 */
.L_x_11:
[----:B------:R-:W0:Y:S02]  /*1590*/  MUFU.RCP R17, R0 ;  /* 0x0000000000117308 */ /* 0x000e240000001000 */
[----:B0-----:R-:W-:-:S04]  /*15a0*/  FFMA R2, R0, R17, -1 ;  /* 0xbf80000000027423 */ /* 0x001fc80000000011 */
[----:B------:R-:W-:-:S04]  /*15b0*/  FADD.FTZ R2, -R2, -RZ ;  /* 0x800000ff02027221 */ /* 0x000fc80000010100 */
[----:B------:R-:W-:-:S07]  /*15c0*/  FFMA R17, R17, R2, R17 ;  /* 0x0000000211117223 */ /* 0x000fce0000000011 */
.L_x_12:
[----:B------:R-:W-:Y:S05]  /*15d0*/  BSYNC.RECONVERGENT B0 ;  /* 0x0000000000007941 */ /* 0x000fea0003800200 */
.L_x_10:
[C---:B------:R-:W-:Y:S01]  /*15e0*/  FMUL R0, R17.reuse, 40 ;  /* 0x4220000011007820 */ /* 0x040fe20000400000 */
[----:B------:R-:W-:Y:S01]  /*15f0*/  FMUL R3, R17, -20 ;  /* 0xc1a0000011037820 */ /* 0x000fe20000400000 */
[----:B------:R-:W-:Y:S02]  /*1600*/  BSSY.RECONVERGENT B0, `(.L_x_13) ;  /* 0x0000020000007945 */ /* 0x000fe40003800200 */
[----:B------:R-:W-:Y:S01]  /*1610*/  FFMA R0, R19, R0, 40 ;  /* 0x4220000013007423 */ /* 0x000fe20000000000 */
[----:B------:R-:W-:-:S04]  /*1620*/  FFMA R3, R4, R3, 15 ;  /* 0x4170000004037423 */ /* 0x000fc80000000003 */
[----:B------:R-:W0:Y:S08]  /*1630*/  F2I.TRUNC.NTZ R19, R3 ;  /* 0x0000000300137305 */ /* 0x000e30000020f100 */
[----:B------:R-:W1:Y:S01]  /*1640*/  F2I.TRUNC.NTZ R0, R0 ;  /* 0x0000000000007305 */ /* 0x000e62000020f100 */
[----:B0-----:R-:W-:Y:S02]  /*1650*/  VIADD R2, R19, 0xffffffff ;  /* 0xffffffff13027836 */ /* 0x001fe40000000000 */
[----:B-1----:R-:W-:-:S05]  /*1660*/  VIADD R4, R0, 0xffffffff ;  /* 0xffffffff00047836 */ /* 0x002fca0000000000 */
[----:B------:R-:W-:-:S04]  /*1670*/  ISETP.GT.U32.AND P0, PT, R4, 0x4e, PT ;  /* 0x0000004e0400780c */ /* 0x000fc80003f04070 */
[----:B------:R-:W-:-:S13]  /*1680*/  ISETP.GT.U32.OR P0, PT, R2, 0x1c, P0 ;  /* 0x0000001c0200780c */ /* 0x000fda0000704470 */
[----:B------:R-:W-:Y:S05]  /*1690*/  @P0 BRA `(.L_x_14) ;  /* 0x0000000000580947 */ /* 0x000fea0003800000 */
[----:B------:R-:W0:Y:S01]  /*16a0*/  LDC.64 R2, c[0x0][0x388] ;  /* 0x0000e200ff027b82 */ /* 0x000e220000000a00 */
[----:B------:R-:W-:Y:S01]  /*16b0*/  IMAD R19, R19, 0x50, R0 ;  /* 0x0000005013137824 */ /* 0x000fe200078e0200 */
[----:B------:R-:W1:Y:S01]  /*16c0*/  LDCU.64 UR4, c[0x0][0x398] ;  /* 0x00007300ff0477ac */ /* 0x000e620008000a00 */
[----:B------:R-:W2:Y:S02]  /*16d0*/  LDCU UR8, c[0x0][0x390] ;  /* 0x00007200ff0877ac */ /* 0x000ea40008000800 */
[----:B0-----:R-:W-:-:S06]  /*16e0*/  IMAD.WIDE.U32 R2, R19, 0x4, R2 ;  /* 0x0000000413027825 */ /* 0x001fcc00078e0002 */
[----:B------:R-:W3:Y:S01]  /*16f0*/  ATOMG.E.MAX.S32.STRONG.GPU PT, R2, desc[UR6][R2.64], R17 ;  /* 0x80000011020279a8 */ /* 0x000ee200091ef306 */
[----:B------:R-:W-:Y:S01]  /*1700*/  FMUL R5, R16, R5 ;  /* 0x0000000510057220 */ /* 0x000fe20000400000 */
[-C--:B------:R-:W-:Y:S01]  /*1710*/  FMUL R0, R11, R20.reuse ;  /* 0x000000140b007220 */ /* 0x080fe20000400000 */
[----:B------:R-:W-:-:S03]  /*1720*/  FFMA R20, -R12, R20, R15 ;  /* 0x000000140c147223 */ /* 0x000fc6000000010f */
[----:B-1----:R-:W-:-:S04]  /*1730*/  FFMA R5, R5, UR4, -R0 ;  /* 0x0000000405057c23 */ /* 0x002fc80008000800 */
[----:B--2---:R-:W-:-:S04]  /*1740*/  FFMA R5, -R18, UR8, R5 ;  /* 0x0000000812057c23 */ /* 0x004fc80008000105 */
[----:B------:R-:W-:Y:S01]  /*1750*/  FFMA R0, R20, UR5, R5 ;  /* 0x0000000514007c23 */ /* 0x000fe20008000005 */
[----:B---3--:R-:W-:-:S13]  /*1760*/  ISETP.GE.AND P0, PT, R2, R17, PT ;  /* 0x000000110200720c */ /* 0x008fda0003f06270 */
[----:B------:R-:W-:Y:S05]  /*1770*/  @P0 BRA `(.L_x_14) ;  /* 0x0000000000200947 */ /* 0x000fea0003800000 */
[----:B------:R-:W-:Y:S01]  /*1780*/  FMUL R0, R0, 8 ;  /* 0x4100000000007820 */ /* 0x000fe20000400000 */
[----:B------:R-:W0:Y:S05]  /*1790*/  LDCU.64 UR4, c[0x0][0x380] ;  /* 0x00007000ff0477ac */ /* 0x000e2a0008000a00 */
[----:B------:R-:W1:Y:S01]  /*17a0*/  F2I.TRUNC.NTZ R0, R0 ;  /* 0x0000000000007305 */ /* 0x000e62000020f100 */
[----:B0-----:R-:W-:Y:S02]  /*17b0*/  IADD3 R2, P0, PT, R19, UR4, RZ ;  /* 0x0000000413027c10 */ /* 0x001fe4000ff1e0ff */
[----:B-1----:R-:W-:-:S03]  /*17c0*/  VIMNMX.RELU R4, PT, PT, R0, 0xb, PT ;  /* 0x0000000b00047848 */ /* 0x002fc60003fe1100 */
[----:B------:R-:W-:Y:S01]  /*17d0*/  IMAD.X R3, RZ, RZ, UR5, P0 ;  /* 0x00000005ff037e24 */ /* 0x000fe200080e06ff */
[----:B------:R-:W0:Y:S04]  /*17e0*/  LDC.U8 R5, c[0x3][R4] ;  /* 0x00c0000004057b82 */ /* 0x000e280000000000 */
[----:B0-----:R0:W-:Y:S03]  /*17f0*/  STG.E.U8 desc[UR6][R2.64], R5 ;  /* 0x0000000502007986 */ /* 0x0011e6000c101106 */
.L_x_14:
[----:B------:R-:W-:Y:S05]  /*1800*/  BSYNC.RECONVERGENT B0 ;  /* 0x0000000000007941 */ /* 0x000fea0003800200 */
.L_x_13:
[----:B------:R-:W-:-:S05]  /*1810*/  FADD R6, R6, 0.019999999552965164185 ;  /* 0x3ca3d70a06067421 */ /* 0x000fca0000000000 */
[----:B------:R-:W-:-:S13]  /*1820*/  FSETP.GEU.AND P0, PT, R6, 6.2831854820251464844, PT ;  /* 0x40c90fdb0600780b */ /* 0x000fda0003f0e000 */
[----:B------:R-:W-:Y:S05]  /*1830*/  @!P0 BRA `(.L_x_15) ;  /* 0xfffffff000b08947 */ /* 0x000fea000383ffff */
[----:B------:R-:W-:Y:S05]  /*1840*/  EXIT ;  /* 0x000000000000794d */ /* 0x000fea0003800000 */
        .weak           $__internal_0_$__cuda_sm20_rcp_rn_f32_slowpath
        .type           $__internal_0_$__cuda_sm20_rcp_rn_f32_slowpath,@function
        .size           $__internal_0_$__cuda_sm20_rcp_rn_f32_slowpath,(.L_x_21 - $__internal_0_$__cuda_sm20_rcp_rn_f32_slowpath)
$__internal_0_$__cuda_sm20_rcp_rn_f32_slowpath:
[----:B------:R-:W-:Y:S01]  /*1850*/  IMAD.SHL.U32 R2, R0, 0x2, RZ ;  /* 0x0000000200027824 */ /* 0x000fe200078e00ff */
[----:B------:R-:W-:Y:S04]  /*1860*/  BSSY.RECONVERGENT B1, `(.L_x_16) ;  /* 0x0000030000017945 */ /* 0x000fe80003800200 */
[----:B------:R-:W-:-:S04]  /*1870*/  SHF.R.U32.HI R2, RZ, 0x18, R2 ;  /* 0x00000018ff027819 */ /* 0x000fc80000011602 */
[----:B------:R-:W-:-:S13]  /*1880*/  ISETP.NE.U32.AND P0, PT, R2, RZ, PT ;  /* 0x000000ff0200720c */ /* 0x000fda0003f05070 */
[----:B------:R-:W-:Y:S05]  /*1890*/  @P0 BRA `(.L_x_17) ;  /* 0x0000000000280947 */ /* 0x000fea0003800000 */
[----:B------:R-:W-:-:S04]  /*18a0*/  SHF.L.U32 R2, R0, 0x1, RZ ;  /* 0x0000000100027819 */ /* 0x000fc800000006ff */
[----:B------:R-:W-:-:S13]  /*18b0*/  ISETP.NE.AND P0, PT, R2, RZ, PT ;  /* 0x000000ff0200720c */ /* 0x000fda0003f05270 */
[----:B------:R-:W-:Y:S01]  /*18c0*/  @P0 FFMA R21, R0, 1.84467440737095516160e+19, RZ ;  /* 0x5f80000000150823 */ /* 0x000fe200000000ff */
[----:B------:R-:W-:Y:S08]  /*18d0*/  @!P0 MUFU.RCP R3, R0 ;  /* 0x0000000000038308 */ /* 0x000ff00000001000 */
[----:B------:R-:W0:Y:S02]  /*18e0*/  @P0 MUFU.RCP R2, R21 ;  /* 0x0000001500020308 */ /* 0x000e240000001000 */
[----:B0-----:R-:W-:-:S04]  /*18f0*/  @P0 FFMA R22, R21, R2, -1 ;  /* 0xbf80000015160423 */ /* 0x001fc80000000002 */
[----:B------:R-:W-:-:S04]  /*1900*/  @P0 FADD.FTZ R23, -R22, -RZ ;  /* 0x800000ff16170221 */ /* 0x000fc80000010100 */
[----:B------:R-:W-:-:S04]  /*1910*/  @P0 FFMA R2, R2, R23, R2 ;  /* 0x0000001702020223 */ /* 0x000fc80000000002 */
[----:B------:R-:W-:Y:S01]  /*1920*/  @P0 FFMA R3, R2, 1.84467440737095516160e+19, RZ ;  /* 0x5f80000002030823 */ /* 0x000fe200000000ff */
[----:B------:R-:W-:Y:S06]  /*1930*/  BRA `(.L_x_18) ;  /* 0x0000000000887947 */ /* 0x000fec0003800000 */
.L_x_17:
[----:B------:R-:W-:-:S05]  /*1940*/  VIADD R3, R2, 0xffffff03 ;  /* 0xffffff0302037836 */ /* 0x000fca0000000000 */
[----:B------:R-:W-:-:S13]  /*1950*/  ISETP.GT.U32.AND P0, PT, R3, 0x1, PT ;  /* 0x000000010300780c */ /* 0x000fda0003f04070 */
[----:B------:R-:W-:Y:S05]  /*1960*/  @P0 BRA `(.L_x_19) ;  /* 0x0000000000780947 */ /* 0x000fea0003800000 */
[----:B------:R-:W-:Y:S01]  /*1970*/  LOP3.LUT R21, R0, 0x7fffff, RZ, 0xc0, !PT ;  /* 0x007fffff00157812 */ /* 0x000fe200078ec0ff */
[----:B------:R-:W-:-:S03]  /*1980*/  IMAD.MOV.U32 R26, RZ, RZ, 0x3 ;  /* 0x00000003ff1a7424 */ /* 0x000fc600078e00ff */
[----:B------:R-:W-:Y:S02]  /*1990*/  LOP3.LUT R21, R21, 0x3f800000, RZ, 0xfc, !PT ;  /* 0x3f80000015157812 */ /* 0x000fe400078efcff */
[----:B------:R-:W-:Y:S02]  /*19a0*/  SHF.L.U32 R25, R26, R3, RZ ;  /* 0x000000031a197219 */ /* 0x000fe400000006ff */
[----:B------:R-:W0:Y:S02]  /*19b0*/  MUFU.RCP R22, R21 ;  /* 0x0000001500167308 */ /* 0x000e240000001000 */
[----:B0-----:R-:W-:-:S04]  /*19c0*/  FFMA R23, R21, R22, -1 ;  /* 0xbf80000015177423 */ /* 0x001fc80000000016 */
[----:B------:R-:W-:-:S04]  /*19d0*/  FADD.FTZ R23, -R23, -RZ ;  /* 0x800000ff17177221 */ /* 0x000fc80000010100 */
[CCC-:B------:R-:W-:Y:S01]  /*19e0*/  FFMA.RM R24, R22.reuse, R23.reuse, R22.reuse ;  /* 0x0000001716187223 */ /* 0x1c0fe20000004016 */
[----:B------:R-:W-:-:S04]  /*19f0*/  FFMA.RP R23, R22, R23, R22 ;  /* 0x0000001716177223 */ /* 0x000fc80000008016 */
[C---:B------:R-:W-:Y:S02]  /*1a00*/  LOP3.LUT R22, R24.reuse, 0x7fffff, RZ, 0xc0, !PT ;  /* 0x007fffff18167812 */ /* 0x040fe400078ec0ff */
[----:B------:R-:W-:Y:S02]  /*1a10*/  FSETP.NEU.FTZ.AND P0, PT, R24, R23, PT ;  /* 0x000000171800720b */ /* 0x000fe40003f1d000 */
[----:B------:R-:W-:Y:S02]  /*1a20*/  LOP3.LUT R22, R22, 0x800000, RZ, 0xfc, !PT ;  /* 0x0080000016167812 */ /* 0x000fe400078efcff */
[----:B------:R-:W-:Y:S02]  /*1a30*/  SEL R23, RZ, 0xffffffff, !P0 ;  /* 0xffffffffff177807 */ /* 0x000fe40004000000 */
[----:B------:R-:W-:-:S03]  /*1a40*/  LOP3.LUT R24, R25, R22, RZ, 0xc0, !PT ;  /* 0x0000001619187212 */ /* 0x000fc600078ec0ff */
[----:B------:R-:W-:Y:S01]  /*1a50*/  IMAD.MOV R23, RZ, RZ, -R23 ;  /* 0x000000ffff177224 */ /* 0x000fe200078e0a17 */
[----:B------:R-:W-:-:S04]  /*1a60*/  SHF.R.U32.HI R24, RZ, R3, R24 ;  /* 0x00000003ff187219 */ /* 0x000fc80000011618 */
[----:B------:R-:W-:Y:S02]  /*1a70*/  LOP3.LUT P1, RZ, R23, R3, R22, 0xf8, !PT ;  /* 0x0000000317ff7212 */ /* 0x000fe4000782f816 */
[C---:B------:R-:W-:Y:S02]  /*1a80*/  LOP3.LUT P0, RZ, R24.reuse, 0x1, RZ, 0xc0, !PT ;  /* 0x0000000118ff7812 */ /* 0x040fe4000780c0ff */
[----:B------:R-:W-:-:S04]  /*1a90*/  LOP3.LUT P2, RZ, R24, 0x2, RZ, 0xc0, !PT ;  /* 0x0000000218ff7812 */ /* 0x000fc8000784c0ff */
[----:B------:R-:W-:Y:S02]  /*1aa0*/  PLOP3.LUT P0, PT, P0, P1, P2, 0xe0, 0x0 ;  /* 0x000000000000781c */ /* 0x000fe40000703c20 */
[----:B------:R-:W-:Y:S02]  /*1ab0*/  LOP3.LUT P1, RZ, R0, 0x7fffff, RZ, 0xc0, !PT ;  /* 0x007fffff00ff7812 */ /* 0x000fe4000782c0ff */
[----:B------:R-:W-:-:S05]  /*1ac0*/  SEL R3, RZ, 0x1, !P0 ;  /* 0x00000001ff037807 */ /* 0x000fca0004000000 */
[----:B------:R-:W-:-:S05]  /*1ad0*/  IMAD.MOV R3, RZ, RZ, -R3 ;  /* 0x000000ffff037224 */ /* 0x000fca00078e0a03 */
[----:B------:R-:W-:Y:S01]  /*1ae0*/  ISETP.GE.AND P0, PT, R3, RZ, PT ;  /* 0x000000ff0300720c */ /* 0x000fe20003f06270 */
[----:B------:R-:W-:-:S05]  /*1af0*/  VIADD R3, R2, 0xffffff04 ;  /* 0xffffff0402037836 */ /* 0x000fca0000000000 */
[----:B------:R-:W-:-:S07]  /*1b00*/  SHF.R.U32.HI R3, RZ, R3, R22 ;  /* 0x00000003ff037219 */ /* 0x000fce0000011616 */
[----:B------:R-:W-:-:S05]  /*1b10*/  @!P0 IADD3 R3, PT, PT, R3, 0x1, RZ ;  /* 0x0000000103038810 */ /* 0x000fca0007ffe0ff */
[----:B------:R-:W-:-:S05]  /*1b20*/  @!P1 IMAD.SHL.U32 R3, R3, 0x2, RZ ;  /* 0x0000000203039824 */ /* 0x000fca00078e00ff */
[----:B------:R-:W-:Y:S01]  /*1b30*/  LOP3.LUT R3, R3, 0x80000000, R0, 0xf8, !PT ;  /* 0x8000000003037812 */ /* 0x000fe200078ef800 */
[----:B------:R-:W-:Y:S06]  /*1b40*/  BRA `(.L_x_18) ;  /* 0x0000000000047947 */ /* 0x000fec0003800000 */
.L_x_19:
[----:B------:R0:W1:Y:S02]  /*1b50*/  MUFU.RCP R3, R0 ;  /* 0x0000000000037308 */ /* 0x0000640000001000 */
.L_x_18:
[----:B------:R-:W-:Y:S05]  /*1b60*/  BSYNC.RECONVERGENT B1 ;  /* 0x0000000000017941 */ /* 0x000fea0003800200 */
.L_x_16:
[----:B01----:R-:W-:Y:S02]  /*1b70*/  IMAD.MOV.U32 R0, RZ, RZ, R3 ;  /* 0x000000ffff007224 */ /* 0x003fe400078e0003 */
[----:B------:R-:W-:Y:S02]  /*1b80*/  IMAD.MOV.U32 R2, RZ, RZ, R17 ;  /* 0x000000ffff027224 */ /* 0x000fe400078e0011 */
[----:B------:R-:W-:-:S04]  /*1b90*/  IMAD.MOV.U32 R3, RZ, RZ, 0x0 ;  /* 0x00000000ff037424 */ /* 0x000fc800078e00ff */
[----:B------:R-:W-:Y:S05]  /*1ba0*/  RET.REL.NODEC R2 `(_Z13render_kernelPcPiffff) ;  /* 0xffffffe402147950 */ /* 0x000fea0003c3ffff */
.L_x_20:
[----:B------:R-:W-:-:S00]  /*1bb0*/  BRA `(.L_x_20) ;  /* 0xfffffffc00fc7947 */ /* 0x000fc0000383ffff */
[----:B------:R-:W-:-:S00]  /*1bc0*/  NOP ;  /* 0x0000000000007918 */ /* 0x000fc00000000000 */
        /* <DEDUP_REMOVED lines=11> */
.L_x_21:


//--------------------- .nv.global.init           --------------------------
	.section	.nv.global.init,"aw",@progbits
	.align	4
.nv.global.init:
	.type		__cudart_i2opi_f,@object
	.size		__cudart_i2opi_f,(.L_1 - __cudart_i2opi_f)
__cudart_i2opi_f:
        /*0000*/ 	.byte	0x41, 0x90, 0x43, 0x3c, 0x99, 0x95, 0x62, 0xdb, 0xc0, 0xdd, 0x34, 0xf5, 0xd1, 0x57, 0x27, 0xfc
        /*0010*/ 	.byte	0x29, 0x15, 0x44, 0x4e, 0x6e, 0x83, 0xf9, 0xa2
.L_1:


//--------------------- .nv.shared.reserved.0     --------------------------
	.section	.nv.shared.reserved.0,"aw",@nobits
	.weak		__nv_reservedSMEM_offset_0_alias
	.size		__nv_reservedSMEM_offset_0_alias, 0, 64
	.other		__nv_reservedSMEM_offset_0_alias,@"STO_CUDA_RESERVED_SHARED STV_DEFAULT"
__nv_reservedSMEM_offset_0_alias:
	.zero		0
	.zero		64


//--------------------- .nv.constant0._Z13render_kernelPcPiffff --------------------------
	.section	.nv.constant0._Z13render_kernelPcPiffff,"a",@progbits
	.sectionflags	@""
	.align	4
.nv.constant0._Z13render_kernelPcPiffff:
	.zero		928


//--------------------- SYMBOLS --------------------------

	.type		.nv.reservedSmem.offset0,@object
	.size		.nv.reservedSmem.offset0,0x4
